	.target	sm_90a

	.elftype	@"ET_EXEC"


//--------------------- .note.nv.tkinfo           --------------------------
	.section	.note.nv.tkinfo,"",@"SHT_NOTE"
	.sectionflags	@"SHF_NOTE_NV_TKINFO"
	.tkinfo
        /*0018*/ 	.word	0x00000002
        /*0030*/ 	.string	""
        /*0030*/ 	.string	"ptxas"
        /*0030*/ 	.string	"Cuda compilation tools, release 13.0, V13.0.88"
        /*0030*/ 	.string	"Build cuda_13.0.r13.0/compiler.36424714_0"
        /*0030*/ 	.string	"-arch sm_90a -m 64 "



//--------------------- .note.nv.cuinfo           --------------------------
	.section	.note.nv.cuinfo,"",@"SHT_NOTE"
	.sectionflags	@"SHF_NOTE_NV_CUINFO"
        /*0018*/ 	.short	0x0002
        /*001a*/ 	.short	0x005a
        /*001c*/ 	.short	0x0082
	.zero		2


//--------------------- .nv.info                  --------------------------
	.section	.nv.info,"",@"SHT_CUDA_INFO"
	.align	4


	//----- nvinfo : EIATTR_REGCOUNT
	.align		4
        /*0000*/ 	.byte	0x04, 0x2f
        /*0002*/ 	.short	(.L_15 - .L_14)
	.align		4
.L_14:
        /*0004*/ 	.word	index@(_ZN7cutlass13device_kernelINS_4gemm6kernel13GemmUniversalIN4cute5tupleIJiiiiEEENS1_10collective13CollectiveMmaINS1_34MainloopSm90TmaGmmaWarpSpecializedILi18ENS5_IJNS4_1CILi8EEENSA_ILi1EEESC_EEENS1_32KernelTmaWarpSpecializedPingpongEEENS5_IJNSA_ILi64EEENSA_ILi128EEESG_EEEaNS5_IJlSC_lEEEaSJ_NS4_8TiledMMAINS4_8MMA_AtomIJNS4_4SM904GMMA27MMA_64x128x32_S32S8S8_SS_TNEEEENS4_6LayoutINS5_IJSC_SC_SC_EEENS5_IJNSA_ILi0EEESS_SS_EEEEENS5_IJNS4_10UnderscoreESV_SV_EEEEENS4_13SM90_TMA_LOADENS4_14ComposedLayoutINS4_7SwizzleILi2ELi4ELi3EEENS4_18smem_ptr_flag_bitsILi8EEENSQ_INS5_IJSB_SG_EEENS5_IJSG_SC_EEEEEEEvNS4_8identityENS4_23SM90_TMA_LOAD_MULTICASTES17_vS18_EENS_8epilogue10collective6detail29Sm90TmaWarpSpecializedAdapterINS1C_15DefaultEpilogueIaSJ_SJ_NS1B_6thread17LinearCombinationIaLi1EiiLNS1G_9ScaleType4KindE0ELNS_15FloatRoundStyleE2EaEENS1_15EpilogueDefaultEEEEEvvEEEEvNT_6ParamsE)
        /*0008*/ 	.word	0x000000a8


	//----- nvinfo : EIATTR_FRAME_SIZE
	.align		4
.L_15:
        /*000c*/ 	.byte	0x04, 0x11
        /*000e*/ 	.short	(.L_17 - .L_16)
	.align		4
.L_16:
        /*0010*/ 	.word	index@(_ZN7cutlass13device_kernelINS_4gemm6kernel13GemmUniversalIN4cute5tupleIJiiiiEEENS1_10collective13CollectiveMmaINS1_34MainloopSm90TmaGmmaWarpSpecializedILi18ENS5_IJNS4_1CILi8EEENSA_ILi1EEESC_EEENS1_32KernelTmaWarpSpecializedPingpongEEENS5_IJNSA_ILi64EEENSA_ILi128EEESG_EEEaNS5_IJlSC_lEEEaSJ_NS4_8TiledMMAINS4_8MMA_AtomIJNS4_4SM904GMMA27MMA_64x128x32_S32S8S8_SS_TNEEEENS4_6LayoutINS5_IJSC_SC_SC_EEENS5_IJNSA_ILi0EEESS_SS_EEEEENS5_IJNS4_10UnderscoreESV_SV_EEEEENS4_13SM90_TMA_LOADENS4_14ComposedLayoutINS4_7SwizzleILi2ELi4ELi3EEENS4_18smem_ptr_flag_bitsILi8EEENSQ_INS5_IJSB_SG_EEENS5_IJSG_SC_EEEEEEEvNS4_8identityENS4_23SM90_TMA_LOAD_MULTICASTES17_vS18_EENS_8epilogue10collective6detail29Sm90TmaWarpSpecializedAdapterINS1C_15DefaultEpilogueIaSJ_SJ_NS1B_6thread17LinearCombinationIaLi1EiiLNS1G_9ScaleType4KindE0ELNS_15FloatRoundStyleE2EaEENS1_15EpilogueDefaultEEEEEvvEEEEvNT_6ParamsE)
        /*0014*/ 	.word	0x00000008


	//----- nvinfo : EIATTR_MIN_STACK_SIZE
	.align		4
.L_17:
        /*0018*/ 	.byte	0x04, 0x12
        /*001a*/ 	.short	(.L_19 - .L_18)
	.align		4
.L_18:
        /*001c*/ 	.word	index@(_ZN7cutlass13device_kernelINS_4gemm6kernel13GemmUniversalIN4cute5tupleIJiiiiEEENS1_10collective13CollectiveMmaINS1_34MainloopSm90TmaGmmaWarpSpecializedILi18ENS5_IJNS4_1CILi8EEENSA_ILi1EEESC_EEENS1_32KernelTmaWarpSpecializedPingpongEEENS5_IJNSA_ILi64EEENSA_ILi128EEESG_EEEaNS5_IJlSC_lEEEaSJ_NS4_8TiledMMAINS4_8MMA_AtomIJNS4_4SM904GMMA27MMA_64x128x32_S32S8S8_SS_TNEEEENS4_6LayoutINS5_IJSC_SC_SC_EEENS5_IJNSA_ILi0EEESS_SS_EEEEENS5_IJNS4_10UnderscoreESV_SV_EEEEENS4_13SM90_TMA_LOADENS4_14ComposedLayoutINS4_7SwizzleILi2ELi4ELi3EEENS4_18smem_ptr_flag_bitsILi8EEENSQ_INS5_IJSB_SG_EEENS5_IJSG_SC_EEEEEEEvNS4_8identityENS4_23SM90_TMA_LOAD_MULTICASTES17_vS18_EENS_8epilogue10collective6detail29Sm90TmaWarpSpecializedAdapterINS1C_15DefaultEpilogueIaSJ_SJ_NS1B_6thread17LinearCombinationIaLi1EiiLNS1G_9ScaleType4KindE0ELNS_15FloatRoundStyleE2EaEENS1_15EpilogueDefaultEEEEEvvEEEEvNT_6ParamsE)
        /*0020*/ 	.word	0x00000008
.L_19:


//--------------------- .nv.compat                --------------------------
	.section	.nv.compat,"",@"SHT_CUDA_COMPAT_INFO"
	.align	4
        /*0000*/ 	.byte	0x02, 0x09, 0x01, 0x00, 0x02, 0x02, 0x04, 0x00, 0x02, 0x05, 0x05, 0x00, 0x03, 0x07, 0x01, 0x01
        /*0010*/ 	.byte	0x02, 0x03, 0x01, 0x00, 0x02, 0x06, 0x01, 0x00, 0x04, 0x0b, 0x08, 0x00, 0x00, 0x00, 0x00, 0x00
        /*0020*/ 	.byte	0x00, 0x00, 0x00, 0x00


//--------------------- .nv.info._ZN7cutlass13device_kernelINS_4gemm6kernel13GemmUniversalIN4cute5tupleIJiiiiEEENS1_10collective13CollectiveMmaINS1_34MainloopSm90TmaGmmaWarpSpecializedILi18ENS5_IJNS4_1CILi8EEENSA_ILi1EEESC_EEENS1_32KernelTmaWarpSpecializedPingpongEEENS5_IJNSA_ILi64EEENSA_ILi128EEESG_EEEaNS5_IJlSC_lEEEaSJ_NS4_8TiledMMAINS4_8MMA_AtomIJNS4_4SM904GMMA27MMA_64x128x32_S32S8S8_SS_TNEEEENS4_6LayoutINS5_IJSC_SC_SC_EEENS5_IJNSA_ILi0EEESS_SS_EEEEENS5_IJNS4_10UnderscoreESV_SV_EEEEENS4_13SM90_TMA_LOADENS4_14ComposedLayoutINS4_7SwizzleILi2ELi4ELi3EEENS4_18smem_ptr_flag_bitsILi8EEENSQ_INS5_IJSB_SG_EEENS5_IJSG_SC_EEEEEEEvNS4_8identityENS4_23SM90_TMA_LOAD_MULTICASTES17_vS18_EENS_8epilogue10collective6detail29Sm90TmaWarpSpecializedAdapterINS1C_15DefaultEpilogueIaSJ_SJ_NS1B_6thread17LinearCombinationIaLi1EiiLNS1G_9ScaleType4KindE0ELNS_15FloatRoundStyleE2EaEENS1_15EpilogueDefaultEEEEEvvEEEEvNT_6ParamsE --------------------------
	.section	.nv.info._ZN7cutlass13device_kernelINS_4gemm6kernel13GemmUniversalIN4cute5tupleIJiiiiEEENS1_10collective13CollectiveMmaINS1_34MainloopSm90TmaGmmaWarpSpecializedILi18ENS5_IJNS4_1CILi8EEENSA_ILi1EEESC_EEENS1_32KernelTmaWarpSpecializedPingpongEEENS5_IJNSA_ILi64EEENSA_ILi128EEESG_EEEaNS5_IJlSC_lEEEaSJ_NS4_8TiledMMAINS4_8MMA_AtomIJNS4_4SM904GMMA27MMA_64x128x32_S32S8S8_SS_TNEEEENS4_6LayoutINS5_IJSC_SC_SC_EEENS5_IJNSA_ILi0EEESS_SS_EEEEENS5_IJNS4_10UnderscoreESV_SV_EEEEENS4_13SM90_TMA_LOADENS4_14ComposedLayoutINS4_7SwizzleILi2ELi4ELi3EEENS4_18smem_ptr_flag_bitsILi8EEENSQ_INS5_IJSB_SG_EEENS5_IJSG_SC_EEEEEEEvNS4_8identityENS4_23SM90_TMA_LOAD_MULTICASTES17_vS18_EENS_8epilogue10collective6detail29Sm90TmaWarpSpecializedAdapterINS1C_15DefaultEpilogueIaSJ_SJ_NS1B_6thread17LinearCombinationIaLi1EiiLNS1G_9ScaleType4KindE0ELNS_15FloatRoundStyleE2EaEENS1_15EpilogueDefaultEEEEEvvEEEEvNT_6ParamsE,"",@"SHT_CUDA_INFO"
	.sectionflags	@""
	.align	4


	//----- nvinfo : EIATTR_CUDA_API_VERSION
	.align		4
        /*0000*/ 	.byte	0x04, 0x37
        /*0002*/ 	.short	(.L_21 - .L_20)
.L_20:
        /*0004*/ 	.word	0x00000082


	//----- nvinfo : EIATTR_KPARAM_INFO
	.align		4
.L_21:
        /*0008*/ 	.byte	0x04, 0x17
        /*000a*/ 	.short	(.L_23 - .L_22)
.L_22:
        /*000c*/ 	.word	0x00000000
        /*0010*/ 	.short	0x0000
        /*0012*/ 	.short	0x0070
        /*0014*/ 	.byte	0x00, 0xf0, 0x01, 0x10


	//----- nvinfo : EIATTR_SPARSE_MMA_MASK
	.align		4
.L_23:
        /*0018*/ 	.byte	0x03, 0x50
        /*001a*/ 	.short	0x0000


	//----- nvinfo : EIATTR_MAXREG_COUNT
	.align		4
        /*001c*/ 	.byte	0x03, 0x1b
        /*001e*/ 	.short	0x00a8


	//----- nvinfo : EIATTR_NUM_BARRIERS
	.align		4
        /*0020*/ 	.byte	0x02, 0x4c
        /*0022*/ 	.byte	0x01
	.zero		1


	//----- nvinfo : EIATTR_EXTERNS
	.align		4
        /*0024*/ 	.byte	0x04, 0x0f
        /*0026*/ 	.short	(.L_25 - .L_24)


	//   ....[0]....
	.align		4
.L_24:
        /*0028*/ 	.word	index@(__assertfail)


	//----- nvinfo : EIATTR_ANNOTATIONS
	.align		4
.L_25:
        /*002c*/ 	.byte	0x04, 0x55
        /*002e*/ 	.short	(.L_27 - .L_26)


	//   ....[0]....
.L_26:
        /*0030*/ 	.word	0x00000001
        /*0034*/ 	.byte	0xa0, 0x0f, 0x00, 0x00, 0x01, 0x00, 0x00, 0x00, 0x90, 0x55, 0x00, 0x00, 0x01, 0x00, 0x00, 0x00
        /*0044*/ 	.byte	0x20, 0x62, 0x00, 0x00


	//----- nvinfo : EIATTR_MERCURY_ISA_VERSION
	.align		4
.L_27:
        /*0048*/ 	.byte	0x03, 0x5f
        /*004a*/ 	.short	0x0101


	//----- nvinfo : EIATTR_INT_WARP_WIDE_INSTR_OFFSETS
	.align		4
        /*004c*/ 	.byte	0x04, 0x31
        /*004e*/ 	.short	(.L_29 - .L_28)


	//   ....[0]....
.L_28:
        /*0050*/ 	.word	0x00000760


	//   ....[1]....
        /*0054*/ 	.word	0x00000780


	//   ....[2]....
        /*0058*/ 	.word	0x000007a0


	//   ....[3]....
        /*005c*/ 	.word	0x000008e0


	//   ....[4]....
        /*0060*/ 	.word	0x000008f0


	//   ....[5]....
        /*0064*/ 	.word	0x00000900


	//   ....[6]....
        /*0068*/ 	.word	0x00000990


	//   ....[7]....
        /*006c*/ 	.word	0x000009e0


	//   ....[8]....
        /*0070*/ 	.word	0x00002010


	//----- nvinfo : EIATTR_COOP_GROUP_MASK_REGIDS
	.align		4
.L_29:
        /*0074*/ 	.byte	0x04, 0x29
        /*0076*/ 	.short	(.L_31 - .L_30)


	//   ....[0]....
.L_30:
        /*0078*/ 	.word	0xffffffff


	//   ....[1]....
        /*007c*/ 	.word	0xffffffff


	//   ....[2]....
        /*0080*/ 	.word	0xffffffff


	//   ....[3]....
        /*0084*/ 	.word	0xffffffff


	//   ....[4]....
        /*0088*/ 	.word	0xffffffff


	//   ....[5]....
        /*008c*/ 	.word	0xffffffff


	//   ....[6]....
        /*0090*/ 	.word	0xffffffff


	//----- nvinfo : EIATTR_COOP_GROUP_INSTR_OFFSETS
	.align		4
.L_31:
        /*0094*/ 	.byte	0x04, 0x28
        /*0096*/ 	.short	(.L_33 - .L_32)


	//   ....[0]....
.L_32:
        /*0098*/ 	.word	0x00000070


	//   ....[1]....
        /*009c*/ 	.word	0x00000080


	//   ....[2]....
        /*00a0*/ 	.word	0x00000140


	//   ....[3]....
        /*00a4*/ 	.word	0x00000510


	//   ....[4]....
        /*00a8*/ 	.word	0x00000550


	//   ....[5]....
        /*00ac*/ 	.word	0x00000920


	//   ....[6]....
        /*00b0*/ 	.word	0x00000b40


	//----- nvinfo : EIATTR_REG_RECONFIG
	.align		4
.L_33:
        /*00b4*/ 	.byte	0x01, 0x54
	.zero		2


	//----- nvinfo : EIATTR_SYSCALL_OFFSETS
	.align		4
        /*00b8*/ 	.byte	0x04, 0x46
        /*00ba*/ 	.short	(.L_35 - .L_34)


	//   ....[0]....
.L_34:
        /*00bc*/ 	.word	0x00001a40


	//----- nvinfo : EIATTR_MBARRIER_INSTR_OFFSETS
	.align		4
.L_35:
        /*00c0*/ 	.byte	0x04, 0x39
        /*00c2*/ 	.short	(.L_37 - .L_36)


	//   ....[0]....
.L_36:
        /*00c4*/ 	.word	0x000002a0
        /*00c8*/ 	.word	0x000000ff
        /*00cc*/ 	.word	0x00000000
        /*00d0*/ 	.short	0x0100
        /*00d2*/ 	.byte	0x08
	.zero		1


	//   ....[1]....
        /*00d4*/ 	.word	0x000002b0
        /*00d8*/ 	.word	0x000000ff
        /*00dc*/ 	.word	0x00000090
        /*00e0*/ 	.short	0x0100
        /*00e2*/ 	.byte	0x08
	.zero		1


	//   ....[2]....
        /*00e4*/ 	.word	0x000002c0
        /*00e8*/ 	.word	0x000000ff
        /*00ec*/ 	.word	0x00000008
        /*00f0*/ 	.short	0x0100
        /*00f2*/ 	.byte	0x08
	.zero		1


	//   ....[3]....
        /*00f4*/ 	.word	0x000002d0
        /*00f8*/ 	.word	0x000000ff
        /*00fc*/ 	.word	0x00000098
        /*0100*/ 	.short	0x0100
        /*0102*/ 	.byte	0x08
	.zero		1


	//   ....[4]....
        /*0104*/ 	.word	0x000002e0
        /*0108*/ 	.word	0x000000ff
        /*010c*/ 	.word	0x00000010
        /*0110*/ 	.short	0x0100
        /*0112*/ 	.byte	0x08
	.zero		1


	//   ....[5]....
        /*0114*/ 	.word	0x000002f0
        /*0118*/ 	.word	0x000000ff
        /*011c*/ 	.word	0x000000a0
        /*0120*/ 	.short	0x0100
        /*0122*/ 	.byte	0x08
	.zero		1


	//   ....[6]....
        /*0124*/ 	.word	0x00000300
        /*0128*/ 	.word	0x000000ff
        /*012c*/ 	.word	0x00000018
        /*0130*/ 	.short	0x0100
        /*0132*/ 	.byte	0x08
	.zero		1


	//   ....[7]....
        /*0134*/ 	.word	0x00000310
        /*0138*/ 	.word	0x000000ff
        /*013c*/ 	.word	0x000000a8
        /*0140*/ 	.short	0x0100
        /*0142*/ 	.byte	0x08
	.zero		1


	//   ....[8]....
        /*0144*/ 	.word	0x00000320
        /*0148*/ 	.word	0x000000ff
        /*014c*/ 	.word	0x00000020
        /*0150*/ 	.short	0x0100
        /*0152*/ 	.byte	0x08
	.zero		1


	//   ....[9]....
        /*0154*/ 	.word	0x00000330
        /*0158*/ 	.word	0x000000ff
        /*015c*/ 	.word	0x000000b0
        /*0160*/ 	.short	0x0100
        /*0162*/ 	.byte	0x08
	.zero		1


	//   ....[10]....
        /*0164*/ 	.word	0x00000340
        /*0168*/ 	.word	0x000000ff
        /*016c*/ 	.word	0x00000028
        /*0170*/ 	.short	0x0100
        /*0172*/ 	.byte	0x08
	.zero		1


	//   ....[11]....
        /*0174*/ 	.word	0x00000350
        /*0178*/ 	.word	0x000000ff
        /*017c*/ 	.word	0x000000b8
        /*0180*/ 	.short	0x0100
        /*0182*/ 	.byte	0x08
	.zero		1


	//   ....[12]....
        /*0184*/ 	.word	0x00000360
        /*0188*/ 	.word	0x000000ff
        /*018c*/ 	.word	0x00000030
        /*0190*/ 	.short	0x0100
        /*0192*/ 	.byte	0x08
	.zero		1


	//   ....[13]....
        /*0194*/ 	.word	0x00000370
        /*0198*/ 	.word	0x000000ff
        /*019c*/ 	.word	0x000000c0
        /*01a0*/ 	.short	0x0100
        /*01a2*/ 	.byte	0x08
	.zero		1


	//   ....[14]....
        /*01a4*/ 	.word	0x00000380
        /*01a8*/ 	.word	0x000000ff
        /*01ac*/ 	.word	0x00000038
        /*01b0*/ 	.short	0x0100
        /*01b2*/ 	.byte	0x08
	.zero		1


	//   ....[15]....
        /*01b4*/ 	.word	0x00000390
        /*01b8*/ 	.word	0x000000ff
        /*01bc*/ 	.word	0x000000c8
        /*01c0*/ 	.short	0x0100
        /*01c2*/ 	.byte	0x08
	.zero		1


	//   ....[16]....
        /*01c4*/ 	.word	0x000003a0
        /*01c8*/ 	.word	0x000000ff
        /*01cc*/ 	.word	0x00000040
        /*01d0*/ 	.short	0x0100
        /*01d2*/ 	.byte	0x08
	.zero		1


	//   ....[17]....
        /*01d4*/ 	.word	0x000003b0
        /*01d8*/ 	.word	0x000000ff
        /*01dc*/ 	.word	0x000000d0
        /*01e0*/ 	.short	0x0100
        /*01e2*/ 	.byte	0x08
	.zero		1


	//   ....[18]....
        /*01e4*/ 	.word	0x000003c0
        /*01e8*/ 	.word	0x000000ff
        /*01ec*/ 	.word	0x00000048
        /*01f0*/ 	.short	0x0100
        /*01f2*/ 	.byte	0x08
	.zero		1


	//   ....[19]....
        /*01f4*/ 	.word	0x000003d0
        /*01f8*/ 	.word	0x000000ff
        /*01fc*/ 	.word	0x000000d8
        /*0200*/ 	.short	0x0100
        /*0202*/ 	.byte	0x08
	.zero		1


	//   ....[20]....
        /*0204*/ 	.word	0x000003e0
        /*0208*/ 	.word	0x000000ff
        /*020c*/ 	.word	0x00000050
        /*0210*/ 	.short	0x0100
        /*0212*/ 	.byte	0x08
	.zero		1


	//   ....[21]....
        /*0214*/ 	.word	0x000003f0
        /*0218*/ 	.word	0x000000ff
        /*021c*/ 	.word	0x000000e0
        /*0220*/ 	.short	0x0100
        /*0222*/ 	.byte	0x08
	.zero		1


	//   ....[22]....
        /*0224*/ 	.word	0x00000400
        /*0228*/ 	.word	0x000000ff
        /*022c*/ 	.word	0x00000058
        /*0230*/ 	.short	0x0100
        /*0232*/ 	.byte	0x08
	.zero		1


	//   ....[23]....
        /*0234*/ 	.word	0x00000410
        /*0238*/ 	.word	0x000000ff
        /*023c*/ 	.word	0x000000e8
        /*0240*/ 	.short	0x0100
        /*0242*/ 	.byte	0x08
	.zero		1


	//   ....[24]....
        /*0244*/ 	.word	0x00000420
        /*0248*/ 	.word	0x000000ff
        /*024c*/ 	.word	0x00000060
        /*0250*/ 	.short	0x0100
        /*0252*/ 	.byte	0x08
	.zero		1


	//   ....[25]....
        /*0254*/ 	.word	0x00000430
        /*0258*/ 	.word	0x000000ff
        /*025c*/ 	.word	0x000000f0
        /*0260*/ 	.short	0x0100
        /*0262*/ 	.byte	0x08
	.zero		1


	//   ....[26]....
        /*0264*/ 	.word	0x00000440
        /*0268*/ 	.word	0x000000ff
        /*026c*/ 	.word	0x00000068
        /*0270*/ 	.short	0x0100
        /*0272*/ 	.byte	0x08
	.zero		1


	//   ....[27]....
        /*0274*/ 	.word	0x00000450
        /*0278*/ 	.word	0x000000ff
        /*027c*/ 	.word	0x000000f8
        /*0280*/ 	.short	0x0100
        /*0282*/ 	.byte	0x08
	.zero		1


	//   ....[28]....
        /*0284*/ 	.word	0x00000460
        /*0288*/ 	.word	0x000000ff
        /*028c*/ 	.word	0x00000070
        /*0290*/ 	.short	0x0100
        /*0292*/ 	.byte	0x08
	.zero		1


	//   ....[29]....
        /*0294*/ 	.word	0x00000470
        /*0298*/ 	.word	0x000000ff
        /*029c*/ 	.word	0x00000100
        /*02a0*/ 	.short	0x0100
        /*02a2*/ 	.byte	0x08
	.zero		1


	//   ....[30]....
        /*02a4*/ 	.word	0x00000480
        /*02a8*/ 	.word	0x000000ff
        /*02ac*/ 	.word	0x00000078
        /*02b0*/ 	.short	0x0100
        /*02b2*/ 	.byte	0x08
	.zero		1


	//   ....[31]....
        /*02b4*/ 	.word	0x00000490
        /*02b8*/ 	.word	0x000000ff
        /*02bc*/ 	.word	0x00000108
        /*02c0*/ 	.short	0x0100
        /*02c2*/ 	.byte	0x08
	.zero		1


	//   ....[32]....
        /*02c4*/ 	.word	0x000004a0
        /*02c8*/ 	.word	0x000000ff
        /*02cc*/ 	.word	0x00000080
        /*02d0*/ 	.short	0x0100
        /*02d2*/ 	.byte	0x08
	.zero		1


	//   ....[33]....
        /*02d4*/ 	.word	0x000004b0
        /*02d8*/ 	.word	0x000000ff
        /*02dc*/ 	.word	0x00000110
        /*02e0*/ 	.short	0x0100
        /*02e2*/ 	.byte	0x08
	.zero		1


	//   ....[34]....
        /*02e4*/ 	.word	0x000004c0
        /*02e8*/ 	.word	0x000000ff
        /*02ec*/ 	.word	0x00000088
        /*02f0*/ 	.short	0x0100
        /*02f2*/ 	.byte	0x08
	.zero		1


	//   ....[35]....
        /*02f4*/ 	.word	0x000004d0
        /*02f8*/ 	.word	0x000000ff
        /*02fc*/ 	.word	0x00000118
        /*0300*/ 	.short	0x0100
        /*0302*/ 	.byte	0x08
	.zero		1


	//   ....[36]....
        /*0304*/ 	.word	0x00000a20
        /*0308*/ 	.word	0x000000ff
        /*030c*/ 	.word	0x00000150
        /*0310*/ 	.short	0x0100
        /*0312*/ 	.byte	0x08
	.zero		1


	//   ....[37]....
        /*0314*/ 	.word	0x00000aa0
        /*0318*/ 	.word	0x000000ff
        /*031c*/ 	.word	0x00000158
        /*0320*/ 	.short	0x0100
        /*0322*/ 	.byte	0x08
	.zero		1


	//   ....[38]....
        /*0324*/ 	.word	0x00000ac0
        /*0328*/ 	.word	0x000000ff
        /*032c*/ 	.word	0x00000130
        /*0330*/ 	.short	0x0100
        /*0332*/ 	.byte	0x09
	.zero		1


	//   ....[39]....
        /*0334*/ 	.word	0x00000ad0
        /*0338*/ 	.word	0x000000ff
        /*033c*/ 	.word	0x00000138
        /*0340*/ 	.short	0x0100
        /*0342*/ 	.byte	0x09
	.zero		1


	//   ....[40]....
        /*0344*/ 	.word	0x00000ae0
        /*0348*/ 	.word	0x000000ff
        /*034c*/ 	.word	0x00000140
        /*0350*/ 	.short	0x0100
        /*0352*/ 	.byte	0x09
	.zero		1


	//   ....[41]....
        /*0354*/ 	.word	0x00000af0
        /*0358*/ 	.word	0x000000ff
        /*035c*/ 	.word	0x00000148
        /*0360*/ 	.short	0x0100
        /*0362*/ 	.byte	0x09
	.zero		1


	//   ....[42]....
        /*0364*/ 	.word	0x00001920
        /*0368*/ 	.word	0x0000005f
        /*036c*/ 	.word	0x00000000
        /*0370*/ 	.short	0x010a
        /*0372*/ 	.byte	0x2a
	.zero		1


	//   ....[43]....
        /*0374*/ 	.word	0x00001ad0
        /*0378*/ 	.word	0x00000003
        /*037c*/ 	.word	0x00000000
        /*0380*/ 	.short	0x010a
        /*0382*/ 	.byte	0x3f
	.zero		1


	//   ....[44]....
        /*0384*/ 	.word	0x00001b10
        /*0388*/ 	.word	0x00000003
        /*038c*/ 	.word	0x00000000
        /*0390*/ 	.short	0x010a
        /*0392*/ 	.byte	0x3f
	.zero		1


	//   ....[45]....
        /*0394*/ 	.word	0x00001d10
        /*0398*/ 	.word	0x000000ff
        /*039c*/ 	.word	0x00000000
        /*03a0*/ 	.short	0x010a
        /*03a2*/ 	.byte	0x04
	.zero		1


	//   ....[46]....
        /*03a4*/ 	.word	0x00001d50
        /*03a8*/ 	.word	0x000000ff
        /*03ac*/ 	.word	0x00000000
        /*03b0*/ 	.short	0x010a
        /*03b2*/ 	.byte	0x04
	.zero		1


	//   ....[47]....
        /*03b4*/ 	.word	0x00001eb0
        /*03b8*/ 	.word	0x00000005
        /*03bc*/ 	.word	0x00000000
        /*03c0*/ 	.short	0x0101
        /*03c2*/ 	.byte	0x3f
	.zero		1


	//   ....[48]....
        /*03c4*/ 	.word	0x00001fb0
        /*03c8*/ 	.word	0x00000060
        /*03cc*/ 	.word	0x00000000
        /*03d0*/ 	.short	0x0101
        /*03d2*/ 	.byte	0x2f
	.zero		1


	//   ....[49]....
        /*03d4*/ 	.word	0x000020b0
        /*03d8*/ 	.word	0x00000003
        /*03dc*/ 	.word	0x00000000
        /*03e0*/ 	.short	0x0101
        /*03e2*/ 	.byte	0x3f
	.zero		1


	//   ....[50]....
        /*03e4*/ 	.word	0x00002170
        /*03e8*/ 	.word	0x0000005f
        /*03ec*/ 	.word	0x00000010
        /*03f0*/ 	.short	0x010a
        /*03f2*/ 	.byte	0x2a
	.zero		1


	//   ....[51]....
        /*03f4*/ 	.word	0x000055b0
        /*03f8*/ 	.word	0x00000062
        /*03fc*/ 	.word	0x00000000
        /*0400*/ 	.short	0x0101
        /*0402*/ 	.byte	0x2f
	.zero		1


	//   ....[52]....
        /*0404*/ 	.word	0x00005f70
        /*0408*/ 	.word	0x0000000c
        /*040c*/ 	.word	0x00000090
        /*0410*/ 	.short	0x010a
        /*0412*/ 	.byte	0x3f
	.zero		1


	//   ....[53]....
        /*0414*/ 	.word	0x00006330
        /*0418*/ 	.word	0x00000004
        /*041c*/ 	.word	0x00000158
        /*0420*/ 	.short	0x0101
        /*0422*/ 	.byte	0x3f
	.zero		1


	//   ....[54]....
        /*0424*/ 	.word	0x00006ac0
        /*0428*/ 	.word	0x00000007
        /*042c*/ 	.word	0x00000000
        /*0430*/ 	.short	0x010a
        /*0432*/ 	.byte	0x3f
	.zero		1


	//   ....[55]....
        /*0434*/ 	.word	0x00006b40
        /*0438*/ 	.word	0x00000009
        /*043c*/ 	.word	0x00000000
        /*0440*/ 	.short	0x010a
        /*0442*/ 	.byte	0x3f
	.zero		1


	//   ....[56]....
        /*0444*/ 	.word	0x00006bd0
        /*0448*/ 	.word	0x00000006
        /*044c*/ 	.word	0x00000000
        /*0450*/ 	.short	0x010a
        /*0452*/ 	.byte	0x3f
	.zero		1


	//   ....[57]....
        /*0454*/ 	.word	0x00006c60
        /*0458*/ 	.word	0x00000009
        /*045c*/ 	.word	0x00000000
        /*0460*/ 	.short	0x010a
        /*0462*/ 	.byte	0x3f
	.zero		1


	//   ....[58]....
        /*0464*/ 	.word	0x00006cf0
        /*0468*/ 	.word	0x00000006
        /*046c*/ 	.word	0x00000000
        /*0470*/ 	.short	0x010a
        /*0472*/ 	.byte	0x3f
	.zero		1


	//   ....[59]....
        /*0474*/ 	.word	0x00006d80
        /*0478*/ 	.word	0x00000009
        /*047c*/ 	.word	0x00000000
        /*0480*/ 	.short	0x010a
        /*0482*/ 	.byte	0x3f
	.zero		1


	//   ....[60]....
        /*0484*/ 	.word	0x00006e10
        /*0488*/ 	.word	0x00000006
        /*048c*/ 	.word	0x00000000
        /*0490*/ 	.short	0x010a
        /*0492*/ 	.byte	0x3f
	.zero		1


	//   ....[61]....
        /*0494*/ 	.word	0x00006ea0
        /*0498*/ 	.word	0x00000009
        /*049c*/ 	.word	0x00000000
        /*04a0*/ 	.short	0x010a
        /*04a2*/ 	.byte	0x3f
	.zero		1


	//   ....[62]....
        /*04a4*/ 	.word	0x00006f30
        /*04a8*/ 	.word	0x00000006
        /*04ac*/ 	.word	0x00000000
        /*04b0*/ 	.short	0x010a
        /*04b2*/ 	.byte	0x3f
	.zero		1


	//   ....[63]....
        /*04b4*/ 	.word	0x00006fc0
        /*04b8*/ 	.word	0x00000009
        /*04bc*/ 	.word	0x00000000
        /*04c0*/ 	.short	0x010a
        /*04c2*/ 	.byte	0x3f
	.zero		1


	//   ....[64]....
        /*04c4*/ 	.word	0x00007050
        /*04c8*/ 	.word	0x00000006
        /*04cc*/ 	.word	0x00000000
        /*04d0*/ 	.short	0x010a
        /*04d2*/ 	.byte	0x3f
	.zero		1


	//   ....[65]....
        /*04d4*/ 	.word	0x000070e0
        /*04d8*/ 	.word	0x00000009
        /*04dc*/ 	.word	0x00000000
        /*04e0*/ 	.short	0x010a
        /*04e2*/ 	.byte	0x3f
	.zero		1


	//   ....[66]....
        /*04e4*/ 	.word	0x00007170
        /*04e8*/ 	.word	0x00000006
        /*04ec*/ 	.word	0x00000000
        /*04f0*/ 	.short	0x010a
        /*04f2*/ 	.byte	0x3f
	.zero		1


	//   ....[67]....
        /*04f4*/ 	.word	0x00007200
        /*04f8*/ 	.word	0x00000009
        /*04fc*/ 	.word	0x00000000
        /*0500*/ 	.short	0x010a
        /*0502*/ 	.byte	0x3f
	.zero		1


	//   ....[68]....
        /*0504*/ 	.word	0x00007290
        /*0508*/ 	.word	0x00000006
        /*050c*/ 	.word	0x00000000
        /*0510*/ 	.short	0x010a
        /*0512*/ 	.byte	0x3f
	.zero		1


	//   ....[69]....
        /*0514*/ 	.word	0x00007320
        /*0518*/ 	.word	0x00000009
        /*051c*/ 	.word	0x00000000
        /*0520*/ 	.short	0x010a
        /*0522*/ 	.byte	0x3f
	.zero		1


	//   ....[70]....
        /*0524*/ 	.word	0x000073b0
        /*0528*/ 	.word	0x00000006
        /*052c*/ 	.word	0x00000000
        /*0530*/ 	.short	0x010a
        /*0532*/ 	.byte	0x3f
	.zero		1


	//   ....[71]....
        /*0534*/ 	.word	0x00007440
        /*0538*/ 	.word	0x00000003
        /*053c*/ 	.word	0x00000000
        /*0540*/ 	.short	0x010a
        /*0542*/ 	.byte	0x3f
	.zero		1


	//   ....[72]....
        /*0544*/ 	.word	0x000074a0
        /*0548*/ 	.word	0x00000061
        /*054c*/ 	.word	0x00000000
        /*0550*/ 	.short	0x010a
        /*0552*/ 	.byte	0x3f
	.zero		1


	//   ....[73]....
        /*0554*/ 	.word	0x000074f0
        /*0558*/ 	.word	0x00000003
        /*055c*/ 	.word	0x00000000
        /*0560*/ 	.short	0x010a
        /*0562*/ 	.byte	0x3f
	.zero		1


	//   ....[74]....
        /*0564*/ 	.word	0x00007550
        /*0568*/ 	.word	0x00000005
        /*056c*/ 	.word	0x00000000
        /*0570*/ 	.short	0x010a
        /*0572*/ 	.byte	0x3f
	.zero		1


	//   ....[75]....
        /*0574*/ 	.word	0x000075a0
        /*0578*/ 	.word	0x00000061
        /*057c*/ 	.word	0x00000010
        /*0580*/ 	.short	0x010a
        /*0582*/ 	.byte	0x3f
	.zero		1


	//   ....[76]....
        /*0584*/ 	.word	0x00007670
        /*0588*/ 	.word	0x0000000c
        /*058c*/ 	.word	0x00000090
        /*0590*/ 	.short	0x010a
        /*0592*/ 	.byte	0x3f
	.zero		1


	//   ....[77]....
        /*0594*/ 	.word	0x00007740
        /*0598*/ 	.word	0x00000007
        /*059c*/ 	.word	0x00000000
        /*05a0*/ 	.short	0x010a
        /*05a2*/ 	.byte	0x3f
	.zero		1


	//   ....[78]....
        /*05a4*/ 	.word	0x00007790
        /*05a8*/ 	.word	0x00000009
        /*05ac*/ 	.word	0x00000000
        /*05b0*/ 	.short	0x010a
        /*05b2*/ 	.byte	0x3f
	.zero		1


	//   ....[79]....
        /*05b4*/ 	.word	0x000077e0
        /*05b8*/ 	.word	0x00000006
        /*05bc*/ 	.word	0x00000000
        /*05c0*/ 	.short	0x010a
        /*05c2*/ 	.byte	0x3f
	.zero		1


	//   ....[80]....
        /*05c4*/ 	.word	0x00007830
        /*05c8*/ 	.word	0x00000009
        /*05cc*/ 	.word	0x00000000
        /*05d0*/ 	.short	0x010a
        /*05d2*/ 	.byte	0x3f
	.zero		1


	//   ....[81]....
        /*05d4*/ 	.word	0x00007880
        /*05d8*/ 	.word	0x00000006
        /*05dc*/ 	.word	0x00000000
        /*05e0*/ 	.short	0x010a
        /*05e2*/ 	.byte	0x3f
	.zero		1


	//   ....[82]....
        /*05e4*/ 	.word	0x000078d0
        /*05e8*/ 	.word	0x00000009
        /*05ec*/ 	.word	0x00000000
        /*05f0*/ 	.short	0x010a
        /*05f2*/ 	.byte	0x3f
	.zero		1


	//   ....[83]....
        /*05f4*/ 	.word	0x00007920
        /*05f8*/ 	.word	0x00000006
        /*05fc*/ 	.word	0x00000000
        /*0600*/ 	.short	0x010a
        /*0602*/ 	.byte	0x3f
	.zero		1


	//   ....[84]....
        /*0604*/ 	.word	0x00007970
        /*0608*/ 	.word	0x00000009
        /*060c*/ 	.word	0x00000000
        /*0610*/ 	.short	0x010a
        /*0612*/ 	.byte	0x3f
	.zero		1


	//   ....[85]....
        /*0614*/ 	.word	0x000079c0
        /*0618*/ 	.word	0x00000006
        /*061c*/ 	.word	0x00000000
        /*0620*/ 	.short	0x010a
        /*0622*/ 	.byte	0x3f
	.zero		1


	//   ....[86]....
        /*0624*/ 	.word	0x00007a10
        /*0628*/ 	.word	0x00000009
        /*062c*/ 	.word	0x00000000
        /*0630*/ 	.short	0x010a
        /*0632*/ 	.byte	0x3f
	.zero		1


	//   ....[87]....
        /*0634*/ 	.word	0x00007a60
        /*0638*/ 	.word	0x00000006
        /*063c*/ 	.word	0x00000000
        /*0640*/ 	.short	0x010a
        /*0642*/ 	.byte	0x3f
	.zero		1


	//   ....[88]....
        /*0644*/ 	.word	0x00007ab0
        /*0648*/ 	.word	0x00000009
        /*064c*/ 	.word	0x00000000
        /*0650*/ 	.short	0x010a
        /*0652*/ 	.byte	0x3f
	.zero		1


	//   ....[89]....
        /*0654*/ 	.word	0x00007b00
        /*0658*/ 	.word	0x00000006
        /*065c*/ 	.word	0x00000000
        /*0660*/ 	.short	0x010a
        /*0662*/ 	.byte	0x3f
	.zero		1


	//   ....[90]....
        /*0664*/ 	.word	0x00007b50
        /*0668*/ 	.word	0x00000009
        /*066c*/ 	.word	0x00000000
        /*0670*/ 	.short	0x010a
        /*0672*/ 	.byte	0x3f
	.zero		1


	//   ....[91]....
        /*0674*/ 	.word	0x00007ba0
        /*0678*/ 	.word	0x00000006
        /*067c*/ 	.word	0x00000000
        /*0680*/ 	.short	0x010a
        /*0682*/ 	.byte	0x3f
	.zero		1


	//   ....[92]....
        /*0684*/ 	.word	0x00007bf0
        /*0688*/ 	.word	0x00000009
        /*068c*/ 	.word	0x00000000
        /*0690*/ 	.short	0x010a
        /*0692*/ 	.byte	0x3f
	.zero		1


	//   ....[93]....
        /*0694*/ 	.word	0x00007c40
        /*0698*/ 	.word	0x00000006
        /*069c*/ 	.word	0x00000000
        /*06a0*/ 	.short	0x010a
        /*06a2*/ 	.byte	0x3f
	.zero		1


	//----- nvinfo : EIATTR_NUM_MBARRIERS
	.align		4
.L_37:
        /*06a4*/ 	.byte	0x03, 0x38
        /*06a6*/ 	.short	0x002a


	//----- nvinfo : EIATTR_EXIT_INSTR_OFFSETS
	.align		4
        /*06a8*/ 	.byte	0x04, 0x1c
        /*06aa*/ 	.short	(.L_39 - .L_38)


	//   ....[0]....
.L_38:
        /*06ac*/ 	.word	0x000015e0


	//   ....[1]....
        /*06b0*/ 	.word	0x00001640


	//   ....[2]....
        /*06b4*/ 	.word	0x00005c40


	//   ....[3]....
        /*06b8*/ 	.word	0x00005c70


	//   ....[4]....
        /*06bc*/ 	.word	0x00007490


	//----- nvinfo : EIATTR_MAX_THREADS
	.align		4
.L_39:
        /*06c0*/ 	.byte	0x04, 0x05
        /*06c2*/ 	.short	(.L_41 - .L_40)
.L_40:
        /*06c4*/ 	.word	0x00000180
        /*06c8*/ 	.word	0x00000001
        /*06cc*/ 	.word	0x00000001


	//----- nvinfo : EIATTR_CRS_STACK_SIZE
	.align		4
.L_41:
        /*06d0*/ 	.byte	0x04, 0x1e
        /*06d2*/ 	.short	(.L_43 - .L_42)
.L_42:
        /*06d4*/ 	.word	0x00000000


	//----- nvinfo : EIATTR_CBANK_PARAM_SIZE
	.align		4
.L_43:
        /*06d8*/ 	.byte	0x03, 0x19
        /*06da*/ 	.short	0x0470


	//----- nvinfo : EIATTR_PARAM_CBANK
	.align		4
        /*06dc*/ 	.byte	0x04, 0x0a
        /*06de*/ 	.short	(.L_45 - .L_44)
	.align		4
.L_44:
        /*06e0*/ 	.word	index@(.nv.constant0._ZN7cutlass13device_kernelINS_4gemm6kernel13GemmUniversalIN4cute5tupleIJiiiiEEENS1_10collective13CollectiveMmaINS1_34MainloopSm90TmaGmmaWarpSpecializedILi18ENS5_IJNS4_1CILi8EEENSA_ILi1EEESC_EEENS1_32KernelTmaWarpSpecializedPingpongEEENS5_IJNSA_ILi64EEENSA_ILi128EEESG_EEEaNS5_IJlSC_lEEEaSJ_NS4_8TiledMMAINS4_8MMA_AtomIJNS4_4SM904GMMA27MMA_64x128x32_S32S8S8_SS_TNEEEENS4_6LayoutINS5_IJSC_SC_SC_EEENS5_IJNSA_ILi0EEESS_SS_EEEEENS5_IJNS4_10UnderscoreESV_SV_EEEEENS4_13SM90_TMA_LOADENS4_14ComposedLayoutINS4_7SwizzleILi2ELi4ELi3EEENS4_18smem_ptr_flag_bitsILi8EEENSQ_INS5_IJSB_SG_EEENS5_IJSG_SC_EEEEEEEvNS4_8identityENS4_23SM90_TMA_LOAD_MULTICASTES17_vS18_EENS_8epilogue10collective6detail29Sm90TmaWarpSpecializedAdapterINS1C_15DefaultEpilogueIaSJ_SJ_NS1B_6thread17LinearCombinationIaLi1EiiLNS1G_9ScaleType4KindE0ELNS_15FloatRoundStyleE2EaEENS1_15EpilogueDefaultEEEEEvvEEEEvNT_6ParamsE)
        /*06e4*/ 	.short	0x0210
        /*06e6*/ 	.short	0x0470


	//----- nvinfo : EIATTR_SW_WAR
	.align		4
.L_45:
        /*06e8*/ 	.byte	0x04, 0x36
        /*06ea*/ 	.short	(.L_47 - .L_46)
.L_46:
        /*06ec*/ 	.word	0x00000008
.L_47:


//--------------------- .nv.callgraph             --------------------------
	.section	.nv.callgraph,"",@"SHT_CUDA_CALLGRAPH"
	.align	4
	.sectionentsize	8
	.align		4
        /*0000*/ 	.word	0x00000000
	.align		4
        /*0004*/ 	.word	0xffffffff
	.align		4
        /*0008*/ 	.word	index@(_ZN7cutlass13device_kernelINS_4gemm6kernel13GemmUniversalIN4cute5tupleIJiiiiEEENS1_10collective13CollectiveMmaINS1_34MainloopSm90TmaGmmaWarpSpecializedILi18ENS5_IJNS4_1CILi8EEENSA_ILi1EEESC_EEENS1_32KernelTmaWarpSpecializedPingpongEEENS5_IJNSA_ILi64EEENSA_ILi128EEESG_EEEaNS5_IJlSC_lEEEaSJ_NS4_8TiledMMAINS4_8MMA_AtomIJNS4_4SM904GMMA27MMA_64x128x32_S32S8S8_SS_TNEEEENS4_6LayoutINS5_IJSC_SC_SC_EEENS5_IJNSA_ILi0EEESS_SS_EEEEENS5_IJNS4_10UnderscoreESV_SV_EEEEENS4_13SM90_TMA_LOADENS4_14ComposedLayoutINS4_7SwizzleILi2ELi4ELi3EEENS4_18smem_ptr_flag_bitsILi8EEENSQ_INS5_IJSB_SG_EEENS5_IJSG_SC_EEEEEEEvNS4_8identityENS4_23SM90_TMA_LOAD_MULTICASTES17_vS18_EENS_8epilogue10collective6detail29Sm90TmaWarpSpecializedAdapterINS1C_15DefaultEpilogueIaSJ_SJ_NS1B_6thread17LinearCombinationIaLi1EiiLNS1G_9ScaleType4KindE0ELNS_15FloatRoundStyleE2EaEENS1_15EpilogueDefaultEEEEEvvEEEEvNT_6ParamsE)
	.align		4
        /*000c*/ 	.word	index@(__assertfail)
	.align		4
        /*0010*/ 	.word	0x00000000
	.align		4
        /*0014*/ 	.word	0xfffffffe
	.align		4
        /*0018*/ 	.word	0x00000000
	.align		4
        /*001c*/ 	.word	0xfffffffd
	.align		4
        /*0020*/ 	.word	0x00000000
	.align		4
        /*0024*/ 	.word	0xfffffffc


//--------------------- .nv.constant4             --------------------------
	.section	.nv.constant4,"a",@progbits
	.align	8
	.align		8
.nv.constant4:
        /*0000*/ 	.dword	__assertfail
	.align		8
        /*0008*/ 	.dword	__unnamed_1
	.align		8
        /*0010*/ 	.dword	_ZN40_INTERNAL_202b4850_4_k_cu_c843fc36_249124cuda3std3__45__cpo5beginE
	.align		8
        /*0018*/ 	.dword	_ZN40_INTERNAL_202b4850_4_k_cu_c843fc36_249124cuda3std3__45__cpo3endE
	.align		8
        /*0020*/ 	.dword	_ZN40_INTERNAL_202b4850_4_k_cu_c843fc36_249124cuda3std3__45__cpo6cbeginE
	.align		8
        /*0028*/ 	.dword	_ZN40_INTERNAL_202b4850_4_k_cu_c843fc36_249124cuda3std3__45__cpo4cendE
	.align		8
        /*0030*/ 	.dword	_ZN40_INTERNAL_202b4850_4_k_cu_c843fc36_249124cuda3std3__442_GLOBAL__N__202b4850_4_k_cu_c843fc36_249126ignoreE
	.align		8
        /*0038*/ 	.dword	_ZN40_INTERNAL_202b4850_4_k_cu_c843fc36_249124cuda3std3__419piecewise_constructE
	.align		8
        /*0040*/ 	.dword	_ZN40_INTERNAL_202b4850_4_k_cu_c843fc36_249124cuda3std3__48in_placeE
	.align		8
        /*0048*/ 	.dword	_ZN40_INTERNAL_202b4850_4_k_cu_c843fc36_249124cuda3std6ranges3__45__cpo4swapE
	.align		8
        /*0050*/ 	.dword	_ZN40_INTERNAL_202b4850_4_k_cu_c843fc36_249124cuda3std6ranges3__45__cpo9iter_moveE
	.align		8
        /*0058*/ 	.dword	_ZN40_INTERNAL_202b4850_4_k_cu_c843fc36_249124cute7productE
	.align		8
        /*0060*/ 	.dword	_ZN40_INTERNAL_202b4850_4_k_cu_c843fc36_249124cute1_E
	.align		8
        /*0068*/ 	.dword	$str$22
	.align		8
        /*0070*/ 	.dword	$str$23


//--------------------- .text._ZN7cutlass13device_kernelINS_4gemm6kernel13GemmUniversalIN4cute5tupleIJiiiiEEENS1_10collective13CollectiveMmaINS1_34MainloopSm90TmaGmmaWarpSpecializedILi18ENS5_IJNS4_1CILi8EEENSA_ILi1EEESC_EEENS1_32KernelTmaWarpSpecializedPingpongEEENS5_IJNSA_ILi64EEENSA_ILi128EEESG_EEEaNS5_IJlSC_lEEEaSJ_NS4_8TiledMMAINS4_8MMA_AtomIJNS4_4SM904GMMA27MMA_64x128x32_S32S8S8_SS_TNEEEENS4_6LayoutINS5_IJSC_SC_SC_EEENS5_IJNSA_ILi0EEESS_SS_EEEEENS5_IJNS4_10UnderscoreESV_SV_EEEEENS4_13SM90_TMA_LOADENS4_14ComposedLayoutINS4_7SwizzleILi2ELi4ELi3EEENS4_18smem_ptr_flag_bitsILi8EEENSQ_INS5_IJSB_SG_EEENS5_IJSG_SC_EEEEEEEvNS4_8identityENS4_23SM90_TMA_LOAD_MULTICASTES17_vS18_EENS_8epilogue10collective6detail29Sm90TmaWarpSpecializedAdapterINS1C_15DefaultEpilogueIaSJ_SJ_NS1B_6thread17LinearCombinationIaLi1EiiLNS1G_9ScaleType4KindE0ELNS_15FloatRoundStyleE2EaEENS1_15EpilogueDefaultEEEEEvvEEEEvNT_6ParamsE --------------------------
	.section	.text._ZN7cutlass13device_kernelINS_4gemm6kernel13GemmUniversalIN4cute5tupleIJiiiiEEENS1_10collective13CollectiveMmaINS1_34MainloopSm90TmaGmmaWarpSpecializedILi18ENS5_IJNS4_1CILi8EEENSA_ILi1EEESC_EEENS1_32KernelTmaWarpSpecializedPingpongEEENS5_IJNSA_ILi64EEENSA_ILi128EEESG_EEEaNS5_IJlSC_lEEEaSJ_NS4_8TiledMMAINS4_8MMA_AtomIJNS4_4SM904GMMA27MMA_64x128x32_S32S8S8_SS_TNEEEENS4_6LayoutINS5_IJSC_SC_SC_EEENS5_IJNSA_ILi0EEESS_SS_EEEEENS5_IJNS4_10UnderscoreESV_SV_EEEEENS4_13SM90_TMA_LOADENS4_14ComposedLayoutINS4_7SwizzleILi2ELi4ELi3EEENS4_18smem_ptr_flag_bitsILi8EEENSQ_INS5_IJSB_SG_EEENS5_IJSG_SC_EEEEEEEvNS4_8identityENS4_23SM90_TMA_LOAD_MULTICASTES17_vS18_EENS_8epilogue10collective6detail29Sm90TmaWarpSpecializedAdapterINS1C_15DefaultEpilogueIaSJ_SJ_NS1B_6thread17LinearCombinationIaLi1EiiLNS1G_9ScaleType4KindE0ELNS_15FloatRoundStyleE2EaEENS1_15EpilogueDefaultEEEEEvvEEEEvNT_6ParamsE,"ax",@progbits
	.align	128
.text._ZN7cutlass13device_kernelINS_4gemm6kernel13GemmUniversalIN4cute5tupleIJiiiiEEENS1_10collective13CollectiveMmaINS1_34MainloopSm90TmaGmmaWarpSpecializedILi18ENS5_IJNS4_1CILi8EEENSA_ILi1EEESC_EEENS1_32KernelTmaWarpSpecializedPingpongEEENS5_IJNSA_ILi64EEENSA_ILi128EEESG_EEEaNS5_IJlSC_lEEEaSJ_NS4_8TiledMMAINS4_8MMA_AtomIJNS4_4SM904GMMA27MMA_64x128x32_S32S8S8_SS_TNEEEENS4_6LayoutINS5_IJSC_SC_SC_EEENS5_IJNSA_ILi0EEESS_SS_EEEEENS5_IJNS4_10UnderscoreESV_SV_EEEEENS4_13SM90_TMA_LOADENS4_14ComposedLayoutINS4_7SwizzleILi2ELi4ELi3EEENS4_18smem_ptr_flag_bitsILi8EEENSQ_INS5_IJSB_SG_EEENS5_IJSG_SC_EEEEEEEvNS4_8identityENS4_23SM90_TMA_LOAD_MULTICASTES17_vS18_EENS_8epilogue10collective6detail29Sm90TmaWarpSpecializedAdapterINS1C_15DefaultEpilogueIaSJ_SJ_NS1B_6thread17LinearCombinationIaLi1EiiLNS1G_9ScaleType4KindE0ELNS_15FloatRoundStyleE2EaEENS1_15EpilogueDefaultEEEEEvvEEEEvNT_6ParamsE:
        .type           _ZN7cutlass13device_kernelINS_4gemm6kernel13GemmUniversalIN4cute5tupleIJiiiiEEENS1_10collective13CollectiveMmaINS1_34MainloopSm90TmaGmmaWarpSpecializedILi18ENS5_IJNS4_1CILi8EEENSA_ILi1EEESC_EEENS1_32KernelTmaWarpSpecializedPingpongEEENS5_IJNSA_ILi64EEENSA_ILi128EEESG_EEEaNS5_IJlSC_lEEEaSJ_NS4_8TiledMMAINS4_8MMA_AtomIJNS4_4SM904GMMA27MMA_64x128x32_S32S8S8_SS_TNEEEENS4_6LayoutINS5_IJSC_SC_SC_EEENS5_IJNSA_ILi0EEESS_SS_EEEEENS5_IJNS4_10UnderscoreESV_SV_EEEEENS4_13SM90_TMA_LOADENS4_14ComposedLayoutINS4_7SwizzleILi2ELi4ELi3EEENS4_18smem_ptr_flag_bitsILi8EEENSQ_INS5_IJSB_SG_EEENS5_IJSG_SC_EEEEEEEvNS4_8identityENS4_23SM90_TMA_LOAD_MULTICASTES17_vS18_EENS_8epilogue10collective6detail29Sm90TmaWarpSpecializedAdapterINS1C_15DefaultEpilogueIaSJ_SJ_NS1B_6thread17LinearCombinationIaLi1EiiLNS1G_9ScaleType4KindE0ELNS_15FloatRoundStyleE2EaEENS1_15EpilogueDefaultEEEEEvvEEEEvNT_6ParamsE,@function
        .size           _ZN7cutlass13device_kernelINS_4gemm6kernel13GemmUniversalIN4cute5tupleIJiiiiEEENS1_10collective13CollectiveMmaINS1_34MainloopSm90TmaGmmaWarpSpecializedILi18ENS5_IJNS4_1CILi8EEENSA_ILi1EEESC_EEENS1_32KernelTmaWarpSpecializedPingpongEEENS5_IJNSA_ILi64EEENSA_ILi128EEESG_EEEaNS5_IJlSC_lEEEaSJ_NS4_8TiledMMAINS4_8MMA_AtomIJNS4_4SM904GMMA27MMA_64x128x32_S32S8S8_SS_TNEEEENS4_6LayoutINS5_IJSC_SC_SC_EEENS5_IJNSA_ILi0EEESS_SS_EEEEENS5_IJNS4_10UnderscoreESV_SV_EEEEENS4_13SM90_TMA_LOADENS4_14ComposedLayoutINS4_7SwizzleILi2ELi4ELi3EEENS4_18smem_ptr_flag_bitsILi8EEENSQ_INS5_IJSB_SG_EEENS5_IJSG_SC_EEEEEEEvNS4_8identityENS4_23SM90_TMA_LOAD_MULTICASTES17_vS18_EENS_8epilogue10collective6detail29Sm90TmaWarpSpecializedAdapterINS1C_15DefaultEpilogueIaSJ_SJ_NS1B_6thread17LinearCombinationIaLi1EiiLNS1G_9ScaleType4KindE0ELNS_15FloatRoundStyleE2EaEENS1_15EpilogueDefaultEEEEEvvEEEEvNT_6ParamsE,(.L_x_234 - _ZN7cutlass13device_kernelINS_4gemm6kernel13GemmUniversalIN4cute5tupleIJiiiiEEENS1_10collective13CollectiveMmaINS1_34MainloopSm90TmaGmmaWarpSpecializedILi18ENS5_IJNS4_1CILi8EEENSA_ILi1EEESC_EEENS1_32KernelTmaWarpSpecializedPingpongEEENS5_IJNSA_ILi64EEENSA_ILi128EEESG_EEEaNS5_IJlSC_lEEEaSJ_NS4_8TiledMMAINS4_8MMA_AtomIJNS4_4SM904GMMA27MMA_64x128x32_S32S8S8_SS_TNEEEENS4_6LayoutINS5_IJSC_SC_SC_EEENS5_IJNSA_ILi0EEESS_SS_EEEEENS5_IJNS4_10UnderscoreESV_SV_EEEEENS4_13SM90_TMA_LOADENS4_14ComposedLayoutINS4_7SwizzleILi2ELi4ELi3EEENS4_18smem_ptr_flag_bitsILi8EEENSQ_INS5_IJSB_SG_EEENS5_IJSG_SC_EEEEEEEvNS4_8identityENS4_23SM90_TMA_LOAD_MULTICASTES17_vS18_EENS_8epilogue10collective6detail29Sm90TmaWarpSpecializedAdapterINS1C_15DefaultEpilogueIaSJ_SJ_NS1B_6thread17LinearCombinationIaLi1EiiLNS1G_9ScaleType4KindE0ELNS_15FloatRoundStyleE2EaEENS1_15EpilogueDefaultEEEEEvvEEEEvNT_6ParamsE)
        .other          _ZN7cutlass13device_kernelINS_4gemm6kernel13GemmUniversalIN4cute5tupleIJiiiiEEENS1_10collective13CollectiveMmaINS1_34MainloopSm90TmaGmmaWarpSpecializedILi18ENS5_IJNS4_1CILi8EEENSA_ILi1EEESC_EEENS1_32KernelTmaWarpSpecializedPingpongEEENS5_IJNSA_ILi64EEENSA_ILi128EEESG_EEEaNS5_IJlSC_lEEEaSJ_NS4_8TiledMMAINS4_8MMA_AtomIJNS4_4SM904GMMA27MMA_64x128x32_S32S8S8_SS_TNEEEENS4_6LayoutINS5_IJSC_SC_SC_EEENS5_IJNSA_ILi0EEESS_SS_EEEEENS5_IJNS4_10UnderscoreESV_SV_EEEEENS4_13SM90_TMA_LOADENS4_14ComposedLayoutINS4_7SwizzleILi2ELi4ELi3EEENS4_18smem_ptr_flag_bitsILi8EEENSQ_INS5_IJSB_SG_EEENS5_IJSG_SC_EEEEEEEvNS4_8identityENS4_23SM90_TMA_LOAD_MULTICASTES17_vS18_EENS_8epilogue10collective6detail29Sm90TmaWarpSpecializedAdapterINS1C_15DefaultEpilogueIaSJ_SJ_NS1B_6thread17LinearCombinationIaLi1EiiLNS1G_9ScaleType4KindE0ELNS_15FloatRoundStyleE2EaEENS1_15EpilogueDefaultEEEEEvvEEEEvNT_6ParamsE,@"STO_CUDA_ENTRY STV_DEFAULT"
_ZN7cutlass13device_kernelINS_4gemm6kernel13GemmUniversalIN4cute5tupleIJiiiiEEENS1_10collective13CollectiveMmaINS1_34MainloopSm90TmaGmmaWarpSpecializedILi18ENS5_IJNS4_1CILi8EEENSA_ILi1EEESC_EEENS1_32KernelTmaWarpSpecializedPingpongEEENS5_IJNSA_ILi64EEENSA_ILi128EEESG_EEEaNS5_IJlSC_lEEEaSJ_NS4_8TiledMMAINS4_8MMA_AtomIJNS4_4SM904GMMA27MMA_64x128x32_S32S8S8_SS_TNEEEENS4_6LayoutINS5_IJSC_SC_SC_EEENS5_IJNSA_ILi0EEESS_SS_EEEEENS5_IJNS4_10UnderscoreESV_SV_EEEEENS4_13SM90_TMA_LOADENS4_14ComposedLayoutINS4_7SwizzleILi2ELi4ELi3EEENS4_18smem_ptr_flag_bitsILi8EEENSQ_INS5_IJSB_SG_EEENS5_IJSG_SC_EEEEEEEvNS4_8identityENS4_23SM90_TMA_LOAD_MULTICASTES17_vS18_EENS_8epilogue10collective6detail29Sm90TmaWarpSpecializedAdapterINS1C_15DefaultEpilogueIaSJ_SJ_NS1B_6thread17LinearCombinationIaLi1EiiLNS1G_9ScaleType4KindE0ELNS_15FloatRoundStyleE2EaEENS1_15EpilogueDefaultEEEEEvvEEEEvNT_6ParamsE:
[----:B------:R-:W0:Y:S02]  /*0000*/  LDC R1, c[0x0][0x28] ;  /* 0x00000a00ff017b82 */ /* 0x000e240000000800 */
[----:B0-----:R-:W-:Y:S01]  /*0010*/  VIADD R1, R1, 0xfffffff8 ;  /* 0xfffffff801017836 */ /* 0x001fe20000000000 */
[----:B------:R-:W0:Y:S01]  /*0020*/  S2R R4, SR_TID.X ;  /* 0x0000000000047919 */ /* 0x000e220000002100 */
[----:B------:R-:W-:Y:S01]  /*0030*/  ELECT P0, URZ, PT ;  /* 0x00000000003f782f */ /* 0x000fe20003800000 */
[----:B------:R-:W-:Y:S01]  /*0040*/  BSSY B0, `(.L_x_0) ;  /* 0x000000f000007945 */ /* 0x000fe20003800000 */
[--C-:B0-----:R-:W-:Y:S02]  /*0050*/  SHF.R.U32.HI R2, RZ, 0x5, R4.reuse ;  /* 0x00000005ff027819 */ /* 0x101fe40000011604 */
[----:B------:R-:W-:-:S03]  /*0060*/  SHF.R.U32.HI R7, RZ, 0x7, R4 ;  /* 0x00000007ff077819 */ /* 0x000fc60000011604 */
[----:B------:R-:W0:Y:S04]  /*0070*/  SHFL.IDX PT, R5, R2, RZ, 0x1f ;  /* 0x00001fff02057589 */ /* 0x000e2800000e0000 */
[----:B------:R1:W2:Y:S01]  /*0080*/  SHFL.IDX PT, R10, R7, RZ, 0x1f ;  /* 0x00001fff070a7589 */ /* 0x0002a200000e0000 */
[----:B0-----:R-:W-:-:S13]  /*0090*/  ISETP.NE.OR P0, PT, R5, RZ, !P0 ;  /* 0x000000ff0500720c */ /* 0x001fda0004705670 */
[----:B-12---:R-:W-:Y:S05]  /*00a0*/  @P0 BRA `(.L_x_1) ;  /* 0x0000000000200947 */ /* 0x006fea0003800000 */
[----:B------:R-:W-:Y:S02]  /*00b0*/  ULDC.64 UR4, c[0x0][0x198] ;  /* 0x0000660000047ab9 */ /* 0x000fe40000000a00 */
[----:B------:R-:W-:Y:S02]  /*00c0*/  UIADD3 UR6, UP0, UR4, 0xf0, URZ ;  /* 0x000000f004067890 */ /* 0x000fe4000ff1e03f */
[----:B------:R-:W-:Y:S02]  /*00d0*/  UIADD3 UR4, UP1, UR4, 0x1f0, URZ ;  /* 0x000001f004047890 */ /* 0x000fe4000ff3e03f */
[----:B------:R-:W-:Y:S02]  /*00e0*/  UIADD3.X UR7, URZ, UR5, URZ, UP0, !UPT ;  /* 0x000000053f077290 */ /* 0x000fe400087fe43f */
[----:B------:R-:W-:-:S07]  /*00f0*/  UIADD3.X UR5, URZ, UR5, URZ, UP1, !UPT ;  /* 0x000000053f057290 */ /* 0x000fce0008ffe43f */
[----:B------:R0:W-:Y:S02]  /*0100*/  UTMACCTL.PF [UR6] ;  /* 0x00000000060079b9 */ /* 0x0001e40008040000 */
[----:B------:R0:W-:Y:S02]  /*0110*/  UTMACCTL.PF [UR4] ;  /* 0x00000000040079b9 */ /* 0x0001e40008040000 */
[----:B0-----:R-:W-:Y:S01]  /*0120*/  NOP ;  /* 0x0000000000007918 */ /* 0x001fe20000000000 */
.L_x_1:
[----:B------:R-:W-:Y:S05]  /*0130*/  BSYNC B0 ;  /* 0x0000000000007941 */ /* 0x000fea0003800000 */
.L_x_0:
[----:B------:R-:W0:Y:S01]  /*0140*/  SHFL.IDX PT, R8, R2, RZ, 0x1f ;  /* 0x00001fff02087589 */ /* 0x000e2200000e0000 */
[----:B------:R-:W-:-:S04]  /*0150*/  SHF.R.S32.HI R3, RZ, 0x1f, R4 ;  /* 0x0000001fff037819 */ /* 0x000fc80000011404 */
[----:B------:R-:W-:-:S04]  /*0160*/  LEA.HI R3, R3, R4, RZ, 0x7 ;  /* 0x0000000403037211 */ /* 0x000fc800078f38ff */
[----:B------:R-:W-:-:S05]  /*0170*/  LOP3.LUT R3, R3, 0xffffff80, RZ, 0xc0, !PT ;  /* 0xffffff8003037812 */ /* 0x000fca00078ec0ff */
[----:B------:R-:W-:Y:S01]  /*0180*/  IMAD.IADD R3, R4, 0x1, -R3 ;  /* 0x0000000104037824 */ /* 0x000fe200078e0a03 */
[----:B0-----:R-:W-:-:S13]  /*0190*/  ISETP.NE.AND P0, PT, R8, RZ, PT ;  /* 0x000000ff0800720c */ /* 0x001fda0003f05270 */
[----:B------:R-:W-:Y:S05]  /*01a0*/  @P0 BRA `(.L_x_2) ;  /* 0x0000000000d40947 */ /* 0x000fea0003800000 */
[----:B------:R-:W-:Y:S01]  /*01b0*/  ELECT P0, URZ, PT ;  /* 0x00000000003f782f */ /* 0x000fe20003800000 */
[----:B------:R-:W-:-:S12]  /*01c0*/  BSSY B0, `(.L_x_2) ;  /* 0x0000033000007945 */ /* 0x000fd80003800000 */
[----:B------:R-:W-:Y:S05]  /*01d0*/  @!P0 BRA `(.L_x_3) ;  /* 0x0000000000c48947 */ /* 0x000fea0003800000 */
[----:B------:R-:W0:Y:S01]  /*01e0*/  S2UR UR8, SR_CgaCtaId ;  /* 0x00000000000879c3 */ /* 0x000e220000008800 */
[----:B------:R-:W-:Y:S01]  /*01f0*/  UMOV UR4, 0x400 ;  /* 0x0000040000047882 */ /* 0x000fe20000000000 */
[----:B------:R-:W-:Y:S01]  /*0200*/  UMOV UR5, 0x1 ;  /* 0x0000000100057882 */ /* 0x000fe20000000000 */
[----:B------:R-:W-:Y:S02]  /*0210*/  UMOV UR6, 0x8 ;  /* 0x0000000800067882 */ /* 0x000fe40000000000 */
[----:B------:R-:W-:-:S04]  /*0220*/  UIADD3 UR6, -UR6, 0x100000, URZ ;  /* 0x0010000006067890 */ /* 0x000fc8000fffe13f */
[----:B------:R-:W-:Y:S02]  /*0230*/  USHF.L.U32 UR7, UR6, 0xb, URZ ;  /* 0x0000000b06077899 */ /* 0x000fe4000800063f */
[----:B------:R-:W-:Y:S02]  /*0240*/  USHF.L.U32 UR6, UR6, 0x1, URZ ;  /* 0x0000000106067899 */ /* 0x000fe4000800063f */
[----:B0-----:R-:W-:Y:S02]  /*0250*/  ULEA UR8, UR8, UR4, 0x18 ;  /* 0x0000000408087291 */ /* 0x001fe4000f8ec03f */
[----:B------:R-:W-:-:S04]  /*0260*/  UIADD3 UR4, -UR5, 0x100000, URZ ;  /* 0x0010000005047890 */ /* 0x000fc8000fffe13f */
[----:B------:R-:W-:Y:S02]  /*0270*/  USHF.L.U32 UR5, UR4, 0xb, URZ ;  /* 0x0000000b04057899 */ /* 0x000fe4000800063f */
[----:B------:R-:W-:Y:S01]  /*0280*/  USHF.L.U32 UR4, UR4, 0x1, URZ ;  /* 0x0000000104047899 */ /* 0x000fe2000800063f */
[----:B------:R-:W0:Y:S11]  /*0290*/  FENCE.VIEW.ASYNC.S ;  /* 0x00000000000073c6 */ /* 0x000e360000000000 */
[----:B0-----:R0:W1:Y:S01]  /*02a0*/  SYNCS.EXCH.64 URZ, [UR8], UR4 ;  /* 0x00000004083f75b2 */ /* 0x0010620008000100 */
[----:B------:R0:W2:Y:S01]  /*02b0*/  SYNCS.EXCH.64 URZ, [UR8+0x90], UR6 ;  /* 0x00009006083f75b2 */ /* 0x0000a20008000100 */
[----:B------:R0:W3:Y:S01]  /*02c0*/  SYNCS.EXCH.64 URZ, [UR8+0x8], UR4 ;  /* 0x00000804083f75b2 */ /* 0x0000e20008000100 */
[----:B------:R0:W4:Y:S01]  /*02d0*/  SYNCS.EXCH.64 URZ, [UR8+0x98], UR6 ;  /* 0x00009806083f75b2 */ /* 0x0001220008000100 */
[----:B------:R0:W0:Y:S01]  /*02e0*/  SYNCS.EXCH.64 URZ, [UR8+0x10], UR4 ;  /* 0x00001004083f75b2 */ /* 0x0000220008000100 */
        /* <DEDUP_REMOVED lines=31> */
[----:B-1234-:R-:W-:Y:S01]  /*04e0*/  NOP ;  /* 0x0000000000007918 */ /* 0x01efe20000000000 */
.L_x_3:
[----:B0-----:R-:W-:Y:S05]  /*04f0*/  BSYNC B0 ;  /* 0x0000000000007941 */ /* 0x001fea0003800000 */
.L_x_2:
[----:B------:R-:W0:Y:S01]  /*0500*/  S2UR UR12, SR_CTAID.X ;  /* 0x00000000000c79c3 */ /* 0x000e220000002500 */
[----:B------:R-:W1:Y:S01]  /*0510*/  SHFL.IDX PT, R15, R2, RZ, 0x1f ;  /* 0x00001fff020f7589 */ /* 0x000e6200000e0000 */
[----:B------:R-:W-:Y:S02]  /*0520*/  SHF.R.S32.HI R0, RZ, 0x1f, R3 ;  /* 0x0000001fff007819 */ /* 0x000fe40000011403 */
[----:B------:R-:W-:Y:S02]  /*0530*/  ELECT P0, URZ, PT ;  /* 0x00000000003f782f */ /* 0x000fe40003800000 */
[----:B------:R-:W-:Y:S01]  /*0540*/  SHF.R.S32.HI R11, RZ, 0x1f, R8 ;  /* 0x0000001fff0b7819 */ /* 0x000fe20000011408 */
[----:B------:R0:W2:Y:S01]  /*0550*/  SHFL.IDX PT, R13, R2, RZ, 0x1f ;  /* 0x00001fff020d7589 */ /* 0x0000a200000e0000 */
[----:B------:R-:W-:Y:S02]  /*0560*/  LEA.HI R6, R0, R3, RZ, 0x3 ;  /* 0x0000000300067211 */ /* 0x000fe400078f18ff */
[----:B------:R-:W-:-:S02]  /*0570*/  ELECT P1, URZ, PT ;  /* 0x00000000003f782f */ /* 0x000fc40003820000 */
[----:B------:R-:W-:Y:S01]  /*0580*/  LEA.HI R11, R11, R8, RZ, 0x2 ;  /* 0x000000080b0b7211 */ /* 0x000fe200078f10ff */
[----:B------:R-:W-:Y:S01]  /*0590*/  ULDC UR4, c[0x0][0x150] ;  /* 0x0000540000047ab9 */ /* 0x000fe20000000800 */
[--C-:B------:R-:W-:Y:S01]  /*05a0*/  SHF.R.S32.HI R9, RZ, 0x3, R6.reuse ;  /* 0x00000003ff097819 */ /* 0x100fe20000011406 */
[----:B------:R-:W3:Y:S01]  /*05b0*/  LDC R14, c[0x0][0x140] ;  /* 0x00005000ff0e7b82 */ /* 0x000ee20000000800 */
[----:B------:R-:W-:Y:S01]  /*05c0*/  SHF.R.S32.HI R12, RZ, 0x1f, R6 ;  /* 0x0000001fff0c7819 */ /* 0x000fe20000011406 */
[----:B------:R-:W-:Y:S01]  /*05d0*/  UMOV UR11, 0x80 ;  /* 0x00000080000b7882 */ /* 0x000fe20000000000 */
[----:B------:R-:W4:Y:S01]  /*05e0*/  S2R R6, SR_CTAID.Y ;  /* 0x0000000000067919 */ /* 0x000f220000002600 */
[----:B------:R-:W-:Y:S01]  /*05f0*/  LOP3.LUT R11, R11, 0x3ffffffc, RZ, 0xc0, !PT ;  /* 0x3ffffffc0b0b7812 */ /* 0x000fe200078ec0ff */
[----:B------:R-:W-:Y:S01]  /*0600*/  NOP ;  /* 0x0000000000007918 */ /* 0x000fe20000000000 */
[----:B------:R-:W-:Y:S01]  /*0610*/  LEA.HI R12, R12, R9, RZ, 0x2 ;  /* 0x000000090c0c7211 */ /* 0x000fe200078f10ff */
[----:B------:R-:W-:Y:S01]  /*0620*/  NOP ;  /* 0x0000000000007918 */ /* 0x000fe20000000000 */
[----:B------:R-:W5:Y:S01]  /*0630*/  LDC R21, c[0x0][0x148] ;  /* 0x00005200ff157b82 */ /* 0x000f620000000800 */
[----:B------:R-:W-:Y:S01]  /*0640*/  IMAD.IADD R11, R8, 0x1, -R11 ;  /* 0x00000001080b7824 */ /* 0x000fe200078e0a0b */
[----:B------:R-:W-:Y:S01]  /*0650*/  LOP3.LUT R12, R12, 0xfffffffc, RZ, 0xc0, !PT ;  /* 0xfffffffc0c0c7812 */ /* 0x000fe200078ec0ff */
[C---:B------:R-:W-:Y:S01]  /*0660*/  VIADD R35, R10.reuse, 0xffffffff ;  /* 0xffffffff0a237836 */ /* 0x040fe20000000000 */
[----:B------:R-:W-:Y:S01]  /*0670*/  ISETP.NE.AND P4, PT, R10, RZ, PT ;  /* 0x000000ff0a00720c */ /* 0x000fe20003f85270 */
[----:B------:R-:W-:Y:S01]  /*0680*/  IMAD.MOV.U32 R89, RZ, RZ, 0x1 ;  /* 0x00000001ff597424 */ /* 0x000fe200078e00ff */
[----:B0-----:R-:W-:Y:S01]  /*0690*/  I2FP.F32.U32 R2, UR12 ;  /* 0x0000000c00027c45 */ /* 0x001fe20008201000 */
[----:B------:R-:W-:Y:S01]  /*06a0*/  IMAD.IADD R12, R9, 0x1, -R12 ;  /* 0x00000001090c7824 */ /* 0x000fe200078e0a0c */
[----:B-1----:R-:W-:-:S02]  /*06b0*/  ISETP.NE.OR P0, PT, R15, RZ, !P0 ;  /* 0x000000ff0f00720c */ /* 0x002fc40004705670 */
[----:B--2---:R-:W-:Y:S01]  /*06c0*/  ISETP.NE.OR P1, PT, R13, RZ, !P1 ;  /* 0x000000ff0d00720c */ /* 0x004fe20004f25670 */
[----:B------:R-:W-:Y:S01]  /*06d0*/  FMUL R8, R2, UR4 ;  /* 0x0000000402087c20 */ /* 0x000fe20008400000 */
[----:B------:R-:W-:Y:S01]  /*06e0*/  IMAD R11, R11, 0x4, R12 ;  /* 0x000000040b0b7824 */ /* 0x000fe200078e020c */
[----:B------:R-:W-:Y:S01]  /*06f0*/  ULDC UR4, c[0x0][0x154] ;  /* 0x0000550000047ab9 */ /* 0x000fe20000000800 */
[----:B------:R-:W0:Y:S01]  /*0700*/  LDC R12, c[0x0][0x144] ;  /* 0x00005100ff0c7b82 */ /* 0x000e220000000800 */
[----:B------:R-:W-:Y:S01]  /*0710*/  SHF.R.S32.HI R2, RZ, 0x1f, R5 ;  /* 0x0000001fff027819 */ /* 0x000fe20000011405 */
[C---:B------:R-:W-:Y:S01]  /*0720*/  IMAD.SHL.U32 R88, R11.reuse, 0x4, RZ ;  /* 0x000000040b587824 */ /* 0x040fe200078e00ff */
[----:B------:R-:W1:Y:S01]  /*0730*/  F2I.U32.TRUNC.NTZ R8, R8 ;  /* 0x0000000800087305 */ /* 0x000e62000020f000 */
[----:B---3--:R-:W-:Y:S02]  /*0740*/  ISETP.EQ.U32.AND P2, PT, R14, 0x1, PT ;  /* 0x000000010e00780c */ /* 0x008fe40003f42070 */
[----:B------:R-:W-:Y:S01]  /*0750*/  LEA.HI R2, R2, R5, RZ, 0x2 ;  /* 0x0000000502027211 */ /* 0x000fe200078f10ff */
[----:B------:R-:W-:Y:S01]  /*0760*/  VOTEU.ALL UP0, P0 ;  /* 0x00000000003f7886 */ /* 0x000fe20000000000 */
[----:B------:R-:W-:Y:S01]  /*0770*/  LOP3.LUT R88, R11, 0xc, R88, 0x78, !PT ;  /* 0x0000000c0b587812 */ /* 0x000fe200078e7858 */
[----:B------:R-:W-:Y:S01]  /*0780*/  VOTEU.ALL UP1, P1 ;  /* 0x00000000003f7886 */ /* 0x000fe20000820000 */
[----:B------:R-:W-:Y:S01]  /*0790*/  LOP3.LUT R2, R2, 0xfffffffc, RZ, 0xc0, !PT ;  /* 0xfffffffc02027812 */ /* 0x000fe200078ec0ff */
[----:B------:R-:W-:Y:S01]  /*07a0*/  VOTEU.ALL UP2, P1 ;  /* 0x00000000003f7886 */ /* 0x000fe20000840000 */
[----:B------:R-:W2:Y:S01]  /*07b0*/  @!UP0 S2UR UR7, SR_CgaCtaId ;  /* 0x00000000000789c3 */ /* 0x000ea20000008800 */
[----:B------:R-:W-:Y:S01]  /*07c0*/  SHF.R.S32.HI R9, RZ, 0x1f, R88 ;  /* 0x0000001fff097819 */ /* 0x000fe20000011458 */
[----:B------:R-:W-:Y:S01]  /*07d0*/  @!UP0 UMOV UR6, 0x400 ;  /* 0x0000040000068882 */ /* 0x000fe20000000000 */
[----:B----4-:R-:W-:Y:S01]  /*07e0*/  I2FP.F32.U32 R11, R6 ;  /* 0x00000006000b7245 */ /* 0x010fe20000201000 */
[----:B------:R-:W-:Y:S01]  /*07f0*/  IMAD.IADD R5, R5, 0x1, -R2 ;  /* 0x0000000105057824 */ /* 0x000fe200078e0a02 */
[----:B------:R-:W-:Y:S01]  /*0800*/  LEA.HI R9, R9, R88, RZ, 0x3 ;  /* 0x0000005809097211 */ /* 0x000fe200078f18ff */
[----:B-1----:R-:W-:Y:S01]  /*0810*/  IMAD.MOV R13, RZ, RZ, -R8 ;  /* 0x000000ffff0d7224 */ /* 0x002fe200078e0a08 */
[----:B------:R-:W-:Y:S01]  /*0820*/  @!UP1 UMOV UR9, 0x400 ;  /* 0x0000040000099882 */ /* 0x000fe20000000000 */
[----:B------:R-:W1:Y:S01]  /*0830*/  @!UP1 S2UR UR10, SR_CgaCtaId ;  /* 0x00000000000a99c3 */ /* 0x000e620000008800 */
[----:B------:R-:W-:Y:S01]  /*0840*/  FMUL R8, R11, UR4 ;  /* 0x000000040b087c20 */ /* 0x000fe20008400000 */
[----:B------:R-:W-:Y:S01]  /*0850*/  LOP3.LUT R11, R9, 0xfffffff8, RZ, 0xc0, !PT ;  /* 0xfffffff8090b7812 */ /* 0x000fe200078ec0ff */
[----:B------:R-:W-:Y:S01]  /*0860*/  UMOV UR4, 0x20 ;  /* 0x0000002000047882 */ /* 0x000fe20000000000 */
[----:B0-----:R-:W-:Y:S01]  /*0870*/  IMAD R20, R12, R13, UR12 ;  /* 0x0000000c0c147e24 */ /* 0x001fe2000f8e020d */
[----:B------:R-:W-:-:S04]  /*0880*/  @!UP0 UIADD3 UR4, -UR4, 0x100000, URZ ;  /* 0x0010000004048890 */ /* 0x000fc8000fffe13f */
[----:B------:R-:W-:Y:S02]  /*0890*/  @!UP0 USHF.L.U32 UR5, UR4, 0xb, URZ ;  /* 0x0000000b04058899 */ /* 0x000fe4000800063f */
[----:B------:R-:W-:Y:S01]  /*08a0*/  @!UP0 USHF.L.U32 UR4, UR4, 0x1, URZ ;  /* 0x0000000104048899 */ /* 0x000fe2000800063f */
[----:B------:R-:W-:Y:S01]  /*08b0*/  ISETP.GE.U32.AND P6, PT, R35, 0x2, PT ;  /* 0x000000022300780c */ /* 0x000fe20003fc6070 */
[----:B------:R-:W0:Y:S01]  /*08c0*/  F2I.U32.TRUNC.NTZ R8, R8 ;  /* 0x0000000800087305 */ /* 0x000e22000020f000 */
[----:B------:R-:W-:Y:S01]  /*08d0*/  IMAD.IADD R11, R88, 0x1, -R11 ;  /* 0x00000001580b7824 */ /* 0x000fe200078e0a0b */
[----:B------:R-:W-:Y:S01]  /*08e0*/  VOTEU.ALL UP3, P1 ;  /* 0x00000000003f7886 */ /* 0x000fe20000860000 */
[----:B------:R-:W-:Y:S01]  /*08f0*/  VOTEU.ALL UP4, P1 ;  /* 0x00000000003f7886 */ /* 0x000fe20000880000 */
[----:B------:R-:W-:Y:S01]  /*0900*/  VOTEU.ALL UP5, P1 ;  /* 0x00000000003f7886 */ /* 0x000fe200008a0000 */
[----:B------:R-:W-:Y:S01]  /*0910*/  ISETP.NE.AND P1, PT, R5, 0x3, PT ;  /* 0x000000030500780c */ /* 0x000fe20003f25270 */
[----:B------:R3:W4:Y:S01]  /*0920*/  SHFL.IDX PT, R14, R7, RZ, 0x1f ;  /* 0x00001fff070e7589 */ /* 0x00072200000e0000 */
[----:B------:R-:W-:Y:S01]  /*0930*/  ISETP.NE.AND P3, PT, R11, R20, PT ;  /* 0x000000140b00720c */ /* 0x000fe20003f65270 */
[----:B--2---:R-:W-:Y:S01]  /*0940*/  @!UP0 ULEA UR8, UR7, UR6, 0x18 ;  /* 0x0000000607088291 */ /* 0x004fe2000f8ec03f */
[----:B------:R-:W-:Y:S01]  /*0950*/  ISETP.EQ.OR P1, PT, R5, RZ, !P1 ;  /* 0x000000ff0500720c */ /* 0x000fe20004f22670 */
[----:B------:R-:W-:-:S04]  /*0960*/  @!UP1 UIADD3 UR6, -UR11, 0x100000, URZ ;  /* 0x001000000b069890 */ /* 0x000fc8000fffe13f */
[----:B------:R-:W-:Y:S02]  /*0970*/  @!UP1 USHF.L.U32 UR7, UR6, 0xb, URZ ;  /* 0x0000000b06079899 */ /* 0x000fe4000800063f */
[----:B------:R-:W-:Y:S01]  /*0980*/  @!UP1 USHF.L.U32 UR6, UR6, 0x1, URZ ;  /* 0x0000000106069899 */ /* 0x000fe2000800063f */
[----:B------:R-:W-:Y:S01]  /*0990*/  VOTEU.ALL UP0, P0 ;  /* 0x00000000003f7886 */ /* 0x000fe20000000000 */
[----:B------:R-:W-:Y:S01]  /*09a0*/  ISETP.EQ.AND P1, PT, R10, RZ, P1 ;  /* 0x000000ff0a00720c */ /* 0x000fe20000f22270 */
[----:B0-----:R-:W-:Y:S01]  /*09b0*/  IMAD.MOV R24, RZ, RZ, -R8 ;  /* 0x000000ffff187224 */ /* 0x001fe200078e0a08 */
[----:B-1----:R-:W-:Y:S02]  /*09c0*/  @!UP1 ULEA UR9, UR10, UR9, 0x18 ;  /* 0x000000090a099291 */ /* 0x002fe4000f8ec03f */
[----:B------:R-:W-:Y:S01]  /*09d0*/  SEL R16, RZ, 0x1, !P1 ;  /* 0x00000001ff107807 */ /* 0x000fe20004800000 */
[----:B------:R-:W-:Y:S01]  /*09e0*/  VOTEU.ALL UP1, P0 ;  /* 0x00000000003f7886 */ /* 0x000fe20000020000 */
[----:B-----5:R-:W-:Y:S01]  /*09f0*/  IMAD R2, R21, R24, R6 ;  /* 0x0000001815027224 */ /* 0x020fe200078e0206 */
[----:B------:R-:W-:Y:S01]  /*0a00*/  @P3 SHF.R.S32.HI R9, RZ, 0x3, R9 ;  /* 0x00000003ff093819 */ /* 0x000fe20000011409 */
[----:B------:R-:W0:Y:S02]  /*0a10*/  FENCE.VIEW.ASYNC.S ;  /* 0x00000000000073c6 */ /* 0x000e240000000000 */
[----:B0-----:R3:W0:Y:S01]  /*0a20*/  @!UP0 SYNCS.EXCH.64 URZ, [UR8+0x150], UR4 ;  /* 0x00015004083f85b2 */ /* 0x0016220008000100 */
[----:B------:R-:W-:-:S02]  /*0a30*/  LOP3.LUT P0, RZ, R3, 0x7, RZ, 0xc0, !PT ;  /* 0x0000000703ff7812 */ /* 0x000fc4000780c0ff */
[----:B------:R-:W-:Y:S02]  /*0a40*/  @P3 ISETP.NE.AND P5, PT, R9, R2, PT ;  /* 0x000000020900320c */ /* 0x000fe40003fa5270 */
[----:B------:R-:W-:Y:S02]  /*0a50*/  ISETP.LT.U32.AND P0, PT, R88, 0x8, !P0 ;  /* 0x000000085800780c */ /* 0x000fe40004701070 */
[----:B------:R-:W-:Y:S02]  /*0a60*/  @P3 SEL R89, RZ, 0x1, P5 ;  /* 0x00000001ff593807 */ /* 0x000fe40002800000 */
[----:B------:R-:W-:Y:S02]  /*0a70*/  SEL R2, RZ, 0x1, !P0 ;  /* 0x00000001ff027807 */ /* 0x000fe40004000000 */
[----:B------:R-:W-:Y:S02]  /*0a80*/  SEL R16, R16, 0x2, P6 ;  /* 0x0000000210107807 */ /* 0x000fe40003000000 */
[----:B------:R-:W-:Y:S01]  /*0a90*/  LOP3.LUT R89, R89, R2, RZ, 0xc0, !PT ;  /* 0x0000000259597212 */ /* 0x000fe200078ec0ff */
[----:B------:R3:W1:Y:S01]  /*0aa0*/  @!UP1 SYNCS.EXCH.64 URZ, [UR8+0x158], UR4 ;  /* 0x00015804083f95b2 */ /* 0x0006620008000100 */
[----:B------:R-:W-:Y:S01]  /*0ab0*/  NOP ;  /* 0x0000000000007918 */ /* 0x000fe20000000000 */
[----:B------:R3:W2:Y:S01]  /*0ac0*/  @!UP2 SYNCS.EXCH.64 URZ, [UR9+0x130], UR6 ;  /* 0x00013006093fa5b2 */ /* 0x0006a20008000100 */
[----:B------:R3:W0:Y:S01]  /*0ad0*/  @!UP3 SYNCS.EXCH.64 URZ, [UR9+0x138], UR6 ;  /* 0x00013806093fb5b2 */ /* 0x0006220008000100 */
[----:B------:R3:W0:Y:S01]  /*0ae0*/  @!UP4 SYNCS.EXCH.64 URZ, [UR9+0x140], UR6 ;  /* 0x00014006093fc5b2 */ /* 0x0006220008000100 */
[----:B------:R3:W0:Y:S01]  /*0af0*/  @!UP5 SYNCS.EXCH.64 URZ, [UR9+0x148], UR6 ;  /* 0x00014806093fd5b2 */ /* 0x0006220008000100 */
[----:B------:R-:W-:Y:S01]  /*0b00*/  NOP ;  /* 0x0000000000007918 */ /* 0x000fe20000000000 */
[----:B---34-:R-:W-:Y:S05]  /*0b10*/  @!P2 BRA `(.L_x_4) ;  /* 0x000000000008a947 */ /* 0x018fea0003800000 */
[----:B012---:R-:W-:Y:S01]  /*0b20*/  UCGABAR_ARV ;  /* 0x00000000000079c7 */ /* 0x007fe20008000000 */
[----:B------:R-:W-:Y:S05]  /*0b30*/  BRA `(.L_x_5) ;  /* 0x0000000000047947 */ /* 0x000fea0003800000 */
.L_x_4:
[----:B012---:R-:W-:Y:S01]  /*0b40*/  NOP ;  /* 0x0000000000007918 */ /* 0x007fe20000000000 */
.L_x_5:
[----:B------:R-:W-:Y:S01]  /*0b50*/  ULDC.64 UR4, c[0x0][0x598] ;  /* 0x0001660000047ab9 */ /* 0x000fe20000000a00 */
[----:B------:R-:W-:Y:S01]  /*0b60*/  ULDC.64 UR36, c[0x0][0x208] ;  /* 0x0000820000247ab9 */ /* 0x000fe20000000a00 */
[----:B------:R-:W-:-:S04]  /*0b70*/  ISETP.NE.U32.AND P0, PT, RZ, UR4, PT ;  /* 0x00000004ff007c0c */ /* 0x000fc8000bf05070 */
[----:B------:R-:W-:-:S13]  /*0b80*/  ISETP.NE.AND.EX P0, PT, RZ, UR5, PT, P0 ;  /* 0x00000005ff007c0c */ /* 0x000fda000bf05300 */
[----:B------:R-:W-:Y:S05]  /*0b90*/  @!P0 BRA `(.L_x_6) ;  /* 0x00000000001c8947 */ /* 0x000fea0003800000 */
[----:B------:R-:W0:Y:S02]  /*0ba0*/  LDC.64 R8, c[0x0][0x598] ;  /* 0x00016600ff087b82 */ /* 0x000e240000000a00 */
[----:B0-----:R-:W2:Y:S02]  /*0bb0*/  LDG.E.64 R8, desc[UR36][R8.64] ;  /* 0x0000002408087981 */ /* 0x001ea4000c1e1b00 */
[----:B--2---:R-:W-:-:S04]  /*0bc0*/  ISETP.NE.U32.AND P0, PT, R8, RZ, PT ;  /* 0x000000ff0800720c */ /* 0x004fc80003f05070 */
[----:B------:R-:W-:-:S13]  /*0bd0*/  ISETP.NE.AND.EX P0, PT, R9, RZ, PT, P0 ;  /* 0x000000ff0900720c */ /* 0x000fda0003f05300 */
[----:B------:R-:W-:Y:S05]  /*0be0*/  @!P0 BRA `(.L_x_6) ;  /* 0x0000000000088947 */ /* 0x000fea0003800000 */
[----:B------:R0:W5:Y:S01]  /*0bf0*/  LD.E R90, desc[UR36][R8.64] ;  /* 0x00000024085a7980 */ /* 0x000162000c101900 */
[----:B------:R-:W-:Y:S05]  /*0c00*/  BRA `(.L_x_7) ;  /* 0x0000000000247947 */ /* 0x000fea0003800000 */
.L_x_6:
[----:B------:R-:W-:Y:S02]  /*0c10*/  ULDC.64 UR4, c[0x0][0x588] ;  /* 0x0001620000047ab9 */ /* 0x000fe40000000a00 */
[----:B------:R-:W-:-:S04]  /*0c20*/  ISETP.NE.U32.AND P0, PT, RZ, UR4, PT ;  /* 0x00000004ff007c0c */ /* 0x000fc8000bf05070 */
[----:B------:R-:W-:-:S13]  /*0c30*/  ISETP.NE.AND.EX P0, PT, RZ, UR5, PT, P0 ;  /* 0x00000005ff007c0c */ /* 0x000fda000bf05300 */
[----:B------:R-:W-:Y:S05]  /*0c40*/  @!P0 BRA `(.L_x_8) ;  /* 0x00000000000c8947 */ /* 0x000fea0003800000 */
[----:B------:R-:W0:Y:S02]  /*0c50*/  LDC.64 R90, c[0x0][0x588] ;  /* 0x00016200ff5a7b82 */ /* 0x000e240000000a00 */
[----:B0-----:R1:W5:Y:S01]  /*0c60*/  LDG.E R90, desc[UR36][R90.64] ;  /* 0x000000245a5a7981 */ /* 0x001362000c1e1900 */
[----:B------:R-:W-:Y:S05]  /*0c70*/  BRA `(.L_x_7) ;  /* 0x0000000000087947 */ /* 0x000fea0003800000 */
.L_x_8:
[----:B------:R-:W-:Y:S02]  /*0c80*/  ULDC UR4, c[0x0][0x580] ;  /* 0x0001600000047ab9 */ /* 0x000fe40000000800 */
[----:B------:R-:W-:-:S07]  /*0c90*/  IMAD.U32 R90, RZ, RZ, UR4 ;  /* 0x00000004ff5a7e24 */ /* 0x000fce000f8e00ff */
.L_x_7:
[----:B------:R-:W-:Y:S02]  /*0ca0*/  ULDC.64 UR4, c[0x0][0x5a0] ;  /* 0x0001680000047ab9 */ /* 0x000fe40000000a00 */
[----:B------:R-:W-:-:S04]  /*0cb0*/  ISETP.NE.U32.AND P0, PT, RZ, UR4, PT ;  /* 0x00000004ff007c0c */ /* 0x000fc8000bf05070 */
[----:B------:R-:W-:-:S13]  /*0cc0*/  ISETP.NE.AND.EX P0, PT, RZ, UR5, PT, P0 ;  /* 0x00000005ff007c0c */ /* 0x000fda000bf05300 */
[----:B------:R-:W-:Y:S05]  /*0cd0*/  @!P0 BRA `(.L_x_9) ;  /* 0x00000000001c8947 */ /* 0x000fea0003800000 */
[----:B0-----:R-:W0:Y:S02]  /*0ce0*/  LDC.64 R8, c[0x0][0x5a0] ;  /* 0x00016800ff087b82 */ /* 0x001e240000000a00 */
[----:B0-----:R-:W2:Y:S02]  /*0cf0*/  LDG.E.64 R8, desc[UR36][R8.64] ;  /* 0x0000002408087981 */ /* 0x001ea4000c1e1b00 */
[----:B--2---:R-:W-:-:S04]  /*0d00*/  ISETP.NE.U32.AND P0, PT, R8, RZ, PT ;  /* 0x000000ff0800720c */ /* 0x004fc80003f05070 */
[----:B------:R-:W-:-:S13]  /*0d10*/  ISETP.NE.AND.EX P0, PT, R9, RZ, PT, P0 ;  /* 0x000000ff0900720c */ /* 0x000fda0003f05300 */
[----:B------:R-:W-:Y:S05]  /*0d20*/  @!P0 BRA `(.L_x_9) ;  /* 0x0000000000088947 */ /* 0x000fea0003800000 */
[----:B-1----:R0:W5:Y:S01]  /*0d30*/  LD.E R91, desc[UR36][R8.64] ;  /* 0x00000024085b7980 */ /* 0x002162000c101900 */
[----:B------:R-:W-:Y:S05]  /*0d40*/  BRA `(.L_x_10) ;  /* 0x0000000000247947 */ /* 0x000fea0003800000 */
.L_x_9:
[----:B------:R-:W-:Y:S02]  /*0d50*/  ULDC.64 UR4, c[0x0][0x590] ;  /* 0x0001640000047ab9 */ /* 0x000fe40000000a00 */
[----:B------:R-:W-:-:S04]  /*0d60*/  ISETP.NE.U32.AND P0, PT, RZ, UR4, PT ;  /* 0x00000004ff007c0c */ /* 0x000fc8000bf05070 */
[----:B------:R-:W-:-:S13]  /*0d70*/  ISETP.NE.AND.EX P0, PT, RZ, UR5, PT, P0 ;  /* 0x00000005ff007c0c */ /* 0x000fda000bf05300 */
[----:B------:R-:W-:Y:S05]  /*0d80*/  @!P0 BRA `(.L_x_11) ;  /* 0x00000000000c8947 */ /* 0x000fea0003800000 */
[----:B0-----:R-:W1:Y:S02]  /*0d90*/  LDC.64 R8, c[0x0][0x590] ;  /* 0x00016400ff087b82 */ /* 0x001e640000000a00 */
[----:B-1----:R1:W5:Y:S01]  /*0da0*/  LDG.E R91, desc[UR36][R8.64] ;  /* 0x00000024085b7981 */ /* 0x002362000c1e1900 */
[----:B------:R-:W-:Y:S05]  /*0db0*/  BRA `(.L_x_10) ;  /* 0x0000000000087947 */ /* 0x000fea0003800000 */
.L_x_11:
[----:B------:R-:W-:Y:S02]  /*0dc0*/  ULDC UR4, c[0x0][0x584] ;  /* 0x0001610000047ab9 */ /* 0x000fe40000000800 */
[----:B-1----:R-:W-:-:S07]  /*0dd0*/  IMAD.U32 R91, RZ, RZ, UR4 ;  /* 0x00000004ff5b7e24 */ /* 0x002fce000f8e00ff */
.L_x_10:
[----:B------:R-:W2:Y:S01]  /*0de0*/  LDC R2, c[0x0][0x65c] ;  /* 0x00019700ff027b82 */ /* 0x000ea20000000800 */
[----:B------:R-:W-:Y:S01]  /*0df0*/  ULDC UR6, c[0x0][0x28c] ;  /* 0x0000a30000067ab9 */ /* 0x000fe20000000800 */
[----:B------:R-:W-:Y:S01]  /*0e00*/  ISETP.NE.AND P0, PT, R10, 0x2, PT ;  /* 0x000000020a00780c */ /* 0x000fe20003f05270 */
[----:B------:R-:W-:Y:S01]  /*0e10*/  UIADD3 UR6, UR6, 0x3f, URZ ;  /* 0x0000003f06067890 */ /* 0x000fe2000fffe03f */
[----:B01----:R-:W-:Y:S01]  /*0e20*/  IMAD.U32 R8, RZ, RZ, UR12 ;  /* 0x0000000cff087e24 */ /* 0x003fe2000f8e00ff */
[----:B------:R-:W-:Y:S01]  /*0e30*/  UMOV UR38, URZ ;  /* 0x0000003f00267c82 */ /* 0x000fe20008000000 */
[----:B------:R-:W-:Y:S01]  /*0e40*/  IMAD.MOV.U32 R9, RZ, RZ, RZ ;  /* 0x000000ffff097224 */ /* 0x000fe200078e00ff */
[----:B------:R-:W-:Y:S01]  /*0e50*/  USHF.R.S32.HI UR7, URZ, 0x1f, UR6 ;  /* 0x0000001f3f077899 */ /* 0x000fe20008011406 */
[----:B------:R-:W-:Y:S01]  /*0e60*/  UMOV UR39, URZ ;  /* 0x0000003f00277c82 */ /* 0x000fe20008000000 */
[----:B------:R-:W-:Y:S02]  /*0e70*/  ULDC.64 UR8, c[0x0][0x650] ;  /* 0x0001940000087ab9 */ /* 0x000fe40000000a00 */
[----:B------:R-:W-:-:S04]  /*0e80*/  ULEA.HI UR7, UR7, UR6, URZ, 0x6 ;  /* 0x0000000607077291 */ /* 0x000fc8000f8f303f */
[----:B------:R-:W-:Y:S01]  /*0e90*/  USHF.R.S32.HI UR40, URZ, 0x6, UR7 ;  /* 0x000000063f287899 */ /* 0x000fe20008011407 */
[----:B--2---:R-:W-:-:S13]  /*0ea0*/  ISETP.NE.AND P1, PT, R2, 0x1, PT ;  /* 0x000000010200780c */ /* 0x004fda0003f25270 */
[----:B------:R-:W0:Y:S01]  /*0eb0*/  @P1 LDC R19, c[0x0][0x10] ;  /* 0x00000400ff131b82 */ /* 0x000e220000000800 */
[----:B------:R-:W-:Y:S02]  /*0ec0*/  @P1 IMAD.MOV.U32 R7, RZ, RZ, RZ ;  /* 0x000000ffff071224 */ /* 0x000fe400078e00ff */
[----:B------:R-:W-:-:S05]  /*0ed0*/  @P1 IMAD.MOV.U32 R17, RZ, RZ, RZ ;  /* 0x000000ffff111224 */ /* 0x000fca00078e00ff */
[----:B------:R-:W1:Y:S01]  /*0ee0*/  @!P1 LDC R11, c[0x0][0xc] ;  /* 0x00000300ff0b9b82 */ /* 0x000e620000000800 */
[----:B------:R-:W-:Y:S01]  /*0ef0*/  ULDC UR4, c[0x0][0xc] ;  /* 0x0000030000047ab9 */ /* 0x000fe20000000800 */
[----:B------:R-:W-:Y:S02]  /*0f00*/  ULDC UR5, c[0x0][0x10] ;  /* 0x0000040000057ab9 */ /* 0x000fe40000000800 */
[----:B------:R-:W-:-:S04]  /*0f10*/  UIMAD.WIDE.U32 UR4, UR4, UR5, URZ ;  /* 0x00000005040472a5 */ /* 0x000fc8000f8e003f */
[----:B------:R-:W2:Y:S01]  /*0f20*/  LDC R2, c[0x0][0x14] ;  /* 0x00000500ff027b82 */ /* 0x000ea20000000800 */
[----:B0-----:R-:W-:-:S04]  /*0f30*/  @P1 IMAD.WIDE.U32 R18, R19, UR12, R6 ;  /* 0x0000000c13121c25 */ /* 0x001fc8000f8e0006 */
[----:B------:R-:W-:Y:S02]  /*0f40*/  @P1 IMAD.IADD R17, R19, 0x1, R17 ;  /* 0x0000000113111824 */ /* 0x000fe400078e0211 */
[----:B-1----:R-:W-:-:S04]  /*0f50*/  @!P1 IMAD.WIDE.U32 R8, R6, R11, R8 ;  /* 0x0000000b06089225 */ /* 0x002fc800078e0008 */
[----:B------:R-:W-:Y:S02]  /*0f60*/  @!P1 IMAD.MOV.U32 R18, RZ, RZ, R8 ;  /* 0x000000ffff129224 */ /* 0x000fe400078e0008 */
[----:B------:R-:W-:Y:S02]  /*0f70*/  @!P1 IMAD.MOV.U32 R17, RZ, RZ, R9 ;  /* 0x000000ffff119224 */ /* 0x000fe400078e0009 */
[----:B--2---:R-:W-:-:S04]  /*0f80*/  IMAD.WIDE.U32 R12, R2, UR4, RZ ;  /* 0x00000004020c7c25 */ /* 0x004fc8000f8e00ff */
[----:B------:R-:W-:Y:S01]  /*0f90*/  IMAD R23, R2, UR5, RZ ;  /* 0x0000000502177c24 */ /* 0x000fe2000f8e02ff */
[----:B------:R0:W-:Y:S03]  /*0fa0*/  STL.64 [R1], R12 ;  /* 0x0000000c01007387 */ /* 0x0001e60000100a00 */
[----:B------:R-:W-:Y:S01]  /*0fb0*/  IMAD.IADD R23, R13, 0x1, R23 ;  /* 0x000000010d177824 */ /* 0x000fe200078e0217 */
[----:B------:R-:W-:Y:S06]  /*0fc0*/  @P0 BRA `(.L_x_12) ;  /* 0x0000000000200947 */ /* 0x000fec0003800000 */
[----:B------:R-:W-:Y:S01]  /*0fd0*/  UISETP.GE.U32.AND UP0, UPT, UR40, 0x12, UPT ;  /* 0x000000122800788c */ /* 0x000fe2000bf06070 */
[----:B------:R-:W-:Y:S01]  /*0fe0*/  IADD3 R18, P0, R18, R12, RZ ;  /* 0x0000000c12127210 */ /* 0x000fe20007f1e0ff */
[----:B------:R-:W-:Y:S01]  /*0ff0*/  UIMAD.WIDE.U32 UR4, UR40, 0x38e38e39, URZ ;  /* 0x38e38e39280478a5 */ /* 0x000fe2000f8e003f */
[----:B------:R-:W-:-:S03]  /*1000*/  UMOV UR39, URZ ;  /* 0x0000003f00277c82 */ /* 0x000fc60008000000 */
[----:B------:R-:W-:Y:S01]  /*1010*/  USHF.R.U32.HI UR4, URZ, 0x2, UR5 ;  /* 0x000000023f047899 */ /* 0x000fe20008011605 */
[----:B------:R-:W-:-:S03]  /*1020*/  IMAD.X R17, R23, 0x1, R17, P0 ;  /* 0x0000000117117824 */ /* 0x000fc600000e0611 */
[----:B------:R-:W-:Y:S02]  /*1030*/  UIMAD UR38, UR4, -0x12, UR40 ;  /* 0xffffffee042678a4 */ /* 0x000fe4000f8e0228 */
[----:B------:R-:W-:-:S12]  /*1040*/  @UP0 ULOP3.LUT UR39, UR4, 0x1, URZ, 0xc0, !UPT ;  /* 0x0000000104270892 */ /* 0x000fd8000f8ec03f */
.L_x_12:
[----:B------:R-:W-:Y:S01]  /*1050*/  ISETP.GE.U32.AND P0, PT, R18, UR8, PT ;  /* 0x0000000812007c0c */ /* 0x000fe2000bf06070 */
[----:B------:R-:W-:Y:S01]  /*1060*/  IMAD.MOV.U32 R19, RZ, RZ, -0x1 ;  /* 0xffffffffff137424 */ /* 0x000fe200078e00ff */
[----:B------:R-:W-:Y:S01]  /*1070*/  PRMT R8, RZ, 0x7610, R8 ;  /* 0x00007610ff087816 */ /* 0x000fe20000000008 */
[----:B------:R-:W-:Y:S01]  /*1080*/  IMAD.MOV.U32 R22, RZ, RZ, -0x1 ;  /* 0xffffffffff167424 */ /* 0x000fe200078e00ff */
[----:B------:R-:W-:Y:S01]  /*1090*/  ISETP.GE.U32.AND.EX P0, PT, R17, UR9, PT, P0 ;  /* 0x0000000911007c0c */ /* 0x000fe2000bf06100 */
[----:B------:R-:W-:-:S12]  /*10a0*/  IMAD.MOV.U32 R2, RZ, RZ, -0x1 ;  /* 0xffffffffff027424 */ /* 0x000fd800078e00ff */
[----:B------:R-:W-:Y:S05]  /*10b0*/  @P0 BRA `(.L_x_13) ;  /* 0x00000004002c0947 */ /* 0x000fea0003800000 */
[----:B------:R-:W1:Y:S01]  /*10c0*/  LDC.64 R26, c[0x0][0x628] ;  /* 0x00018a00ff1a7b82 */ /* 0x000e620000000a00 */
[----:B------:R-:W-:Y:S02]  /*10d0*/  IMAD.MOV.U32 R8, RZ, RZ, R18 ;  /* 0x000000ffff087224 */ /* 0x000fe400078e0012 */
[----:B------:R-:W-:-:S05]  /*10e0*/  IMAD.MOV.U32 R9, RZ, RZ, R17 ;  /* 0x000000ffff097224 */ /* 0x000fca00078e0011 */
[----:B------:R-:W2:Y:S08]  /*10f0*/  LDC R2, c[0x0][0x630] ;  /* 0x00018c00ff027b82 */ /* 0x000eb00000000800 */
[----:B------:R-:W3:Y:S01]  /*1100*/  LDC.64 R28, c[0x0][0x620] ;  /* 0x00018800ff1c7b82 */ /* 0x000ee20000000a00 */
[----:B-1----:R-:W-:-:S04]  /*1110*/  ISETP.NE.U32.AND P0, PT, R26, RZ, PT ;  /* 0x000000ff1a00720c */ /* 0x002fc80003f05070 */
[----:B------:R-:W-:-:S13]  /*1120*/  ISETP.NE.AND.EX P0, PT, R27, RZ, PT, P0 ;  /* 0x000000ff1b00720c */ /* 0x000fda0003f05300 */
[----:B--23--:R-:W-:Y:S05]  /*1130*/  @!P0 BRA `(.L_x_14) ;  /* 0x0000000000288947 */ /* 0x00cfea0003800000 */
[----:B0-----:R-:W0:Y:S02]  /*1140*/  LDC R13, c[0x0][0x634] ;  /* 0x00018d00ff0d7b82 */ /* 0x001e240000000800 */
[----:B0-----:R-:W-:-:S05]  /*1150*/  IADD3 R13, P0, R18, R13, RZ ;  /* 0x0000000d120d7210 */ /* 0x001fca0007f1e0ff */
[----:B------:R-:W-:-:S04]  /*1160*/  IMAD.X R15, RZ, RZ, R17, P0 ;  /* 0x000000ffff0f7224 */ /* 0x000fc800000e0611 */
[----:B------:R-:W-:-:S04]  /*1170*/  IMAD.WIDE.U32 R8, R15, R26, RZ ;  /* 0x0000001a0f087225 */ /* 0x000fc800078e00ff */
[----:B------:R-:W-:-:S04]  /*1180*/  IMAD.WIDE.U32 R10, P0, R13, R27, R8 ;  /* 0x0000001b0d0a7225 */ /* 0x000fc80007800008 */
[----:B------:R-:W-:-:S04]  /*1190*/  IMAD.WIDE.U32 R8, R13, R26, RZ ;  /* 0x0000001a0d087225 */ /* 0x000fc800078e00ff */
[----:B------:R-:W-:Y:S01]  /*11a0*/  IMAD.X R13, RZ, RZ, RZ, P0 ;  /* 0x000000ffff0d7224 */ /* 0x000fe200000e06ff */
[----:B------:R-:W-:Y:S01]  /*11b0*/  IADD3 RZ, P0, R9, R10, RZ ;  /* 0x0000000a09ff7210 */ /* 0x000fe20007f1e0ff */
[----:B------:R-:W-:-:S04]  /*11c0*/  IMAD.MOV.U32 R12, RZ, RZ, R11 ;  /* 0x000000ffff0c7224 */ /* 0x000fc800078e000b */
[----:B------:R-:W-:-:S08]  /*11d0*/  IMAD.WIDE.U32.X R8, R15, R27, R12, P0 ;  /* 0x0000001b0f087225 */ /* 0x000fd000000e040c */
.L_x_14:
[----:B------:R-:W1:Y:S01]  /*11e0*/  LDC.64 R32, c[0x0][0x640] ;  /* 0x00019000ff207b82 */ /* 0x000e620000000a00 */
[-C--:B------:R-:W-:Y:S01]  /*11f0*/  SHF.R.U64 R30, R8, R2.reuse, R9 ;  /* 0x00000002081e7219 */ /* 0x080fe20000001209 */
[----:B------:R-:W-:Y:S01]  /*1200*/  IMAD.MOV.U32 R19, RZ, RZ, R17 ;  /* 0x000000ffff137224 */ /* 0x000fe200078e0011 */
[----:B------:R-:W-:Y:S02]  /*1210*/  SHF.R.U32.HI R2, RZ, R2, R9 ;  /* 0x00000002ff027219 */ /* 0x000fe40000011609 */
[----:B------:R-:W-:-:S03]  /*1220*/  IADD3 R11, P0, RZ, -R30, RZ ;  /* 0x8000001eff0b7210 */ /* 0x000fc60007f1e0ff */
[----:B------:R-:W2:Y:S02]  /*1230*/  LDC R10, c[0x0][0x618] ;  /* 0x00018600ff0a7b82 */ /* 0x000ea40000000800 */
[----:B------:R-:W-:-:S04]  /*1240*/  IMAD.X R9, RZ, RZ, ~R2, P0 ;  /* 0x000000ffff097224 */ /* 0x000fc800000e0e02 */
[-C--:B------:R-:W-:Y:S02]  /*1250*/  IMAD R2, R9, R28.reuse, RZ ;  /* 0x0000001c09027224 */ /* 0x080fe400078e02ff */
[----:B0-----:R-:W0:Y:S01]  /*1260*/  LDC R13, c[0x0][0x608] ;  /* 0x00018200ff0d7b82 */ /* 0x001e220000000800 */
[----:B------:R-:W-:-:S04]  /*1270*/  IMAD.WIDE.U32 R8, R11, R28, R18 ;  /* 0x0000001c0b087225 */ /* 0x000fc800078e0012 */
[----:B------:R-:W-:Y:S02]  /*1280*/  IMAD R11, R11, R29, R2 ;  /* 0x0000001d0b0b7224 */ /* 0x000fe400078e0202 */
[----:B------:R-:W-:Y:S01]  /*1290*/  IMAD.MOV.U32 R2, RZ, RZ, -0x1 ;  /* 0xffffffffff027424 */ /* 0x000fe200078e00ff */
[----:B------:R-:W3:Y:S01]  /*12a0*/  LDC R31, c[0x0][0x658] ;  /* 0x00019600ff1f7b82 */ /* 0x000ee20000000800 */
[----:B------:R-:W-:Y:S01]  /*12b0*/  IMAD.IADD R9, R9, 0x1, R11 ;  /* 0x0000000109097824 */ /* 0x000fe200078e020b */
[----:B-1----:R-:W-:Y:S01]  /*12c0*/  ISETP.NE.U32.AND P0, PT, R32, RZ, PT ;  /* 0x000000ff2000720c */ /* 0x002fe20003f05070 */
[----:B------:R-:W-:-:S03]  /*12d0*/  IMAD.MOV.U32 R28, RZ, RZ, 0x1 ;  /* 0x00000001ff1c7424 */ /* 0x000fc600078e00ff */
[----:B------:R-:W-:Y:S02]  /*12e0*/  ISETP.NE.AND.EX P0, PT, R33, RZ, PT, P0 ;  /* 0x000000ff2100720c */ /* 0x000fe40003f05300 */
[----:B------:R-:W1:Y:S01]  /*12f0*/  LDC R27, c[0x0][0x600] ;  /* 0x00018000ff1b7b82 */ /* 0x000e620000000800 */
[-CC-:B--2---:R-:W-:Y:S02]  /*1300*/  SHF.R.U64 R25, R8, R10.reuse, R9.reuse ;  /* 0x0000000a08197219 */ /* 0x184fe40000001209 */
[----:B------:R-:W-:-:S05]  /*1310*/  SHF.R.U32.HI R8, RZ, R10, R9 ;  /* 0x0000000aff087219 */ /* 0x000fca0000011609 */
[----:B------:R-:W2:Y:S01]  /*1320*/  LDC R22, c[0x0][0x648] ;  /* 0x00019200ff167b82 */ /* 0x000ea20000000800 */
[-CC-:B0-----:R-:W-:Y:S02]  /*1330*/  SHF.R.U64 R34, R25, R13.reuse, R8.reuse ;  /* 0x0000000d19227219 */ /* 0x181fe40000001208 */
[----:B------:R-:W-:-:S05]  /*1340*/  SHF.R.U32.HI R8, RZ, R13, R8 ;  /* 0x0000000dff087219 */ /* 0x000fca0000011608 */
[----:B------:R-:W0:Y:S01]  /*1350*/  LDC R26, c[0x0][0x638] ;  /* 0x00018e00ff1a7b82 */ /* 0x000e220000000800 */
[-CC-:B---3--:R-:W-:Y:S02]  /*1360*/  SHF.R.U64 R36, R34, R31.reuse, R8.reuse ;  /* 0x0000001f22247219 */ /* 0x188fe40000001208 */
[-C--:B------:R-:W-:Y:S02]  /*1370*/  SHF.L.U32 R2, R2, R31.reuse, RZ ;  /* 0x0000001f02027219 */ /* 0x080fe400000006ff */
[----:B------:R-:W-:Y:S01]  /*1380*/  SHF.R.U32.HI R9, RZ, R31, R8 ;  /* 0x0000001fff097219 */ /* 0x000fe20000011608 */
[----:B------:R-:W-:Y:S01]  /*1390*/  IMAD.MOV.U32 R8, RZ, RZ, R36 ;  /* 0x000000ffff087224 */ /* 0x000fe200078e0024 */
[----:B------:R-:W-:Y:S01]  /*13a0*/  LOP3.LUT R15, RZ, R2, RZ, 0x33, !PT ;  /* 0x00000002ff0f7212 */ /* 0x000fe200078e33ff */
[----:B------:R-:W3:Y:S01]  /*13b0*/  LDC R29, c[0x0][0x610] ;  /* 0x00018400ff1d7b82 */ /* 0x000ee20000000800 */
[----:B------:R-:W-:Y:S05]  /*13c0*/  @!P0 BRA `(.L_x_15) ;  /* 0x0000000000288947 */ /* 0x000fea0003800000 */
[----:B------:R-:W4:Y:S02]  /*13d0*/  LDC R13, c[0x0][0x64c] ;  /* 0x00019300ff0d7b82 */ /* 0x000f240000000800 */
[----:B----4-:R-:W-:-:S05]  /*13e0*/  IADD3 R13, P0, R36, R13, RZ ;  /* 0x0000000d240d7210 */ /* 0x010fca0007f1e0ff */
        /* <DEDUP_REMOVED lines=8> */
.L_x_15:
[----:B--2---:R-:W-:Y:S01]  /*1470*/  SHF.R.U64 R7, R8, R22, R9 ;  /* 0x0000001608077219 */ /* 0x004fe20000001209 */
[----:B-1----:R-:W-:Y:S01]  /*1480*/  VIADD R8, R27, 0xffffffff ;  /* 0xffffffff1b087836 */ /* 0x002fe20000000000 */
[----:B------:R-:W-:Y:S01]  /*1490*/  SHF.L.U32 R2, R28, R31, RZ ;  /* 0x0000001f1c027219 */ /* 0x000fe200000006ff */
[----:B------:R-:W-:Y:S01]  /*14a0*/  @P1 IMAD R20, R21, R24, R6 ;  /* 0x0000001815141224 */ /* 0x000fe200078e0206 */
[----:B------:R-:W-:Y:S01]  /*14b0*/  LOP3.LUT R15, R34, R15, RZ, 0xc0, !PT ;  /* 0x0000000f220f7212 */ /* 0x000fe200078ec0ff */
[----:B------:R-:W-:Y:S01]  /*14c0*/  IMAD.MOV R9, RZ, RZ, -R7 ;  /* 0x000000ffff097224 */ /* 0x000fe200078e0a07 */
[----:B------:R-:W-:Y:S01]  /*14d0*/  LOP3.LUT R8, R25, R8, RZ, 0xc0, !PT ;  /* 0x0000000819087212 */ /* 0x000fe200078ec0ff */
[----:B------:R-:W-:Y:S02]  /*14e0*/  IMAD.MOV.U32 R6, RZ, RZ, 0x1 ;  /* 0x00000001ff067424 */ /* 0x000fe400078e00ff */
[----:B------:R-:W-:Y:S02]  /*14f0*/  IMAD R15, R2, R7, R15 ;  /* 0x00000007020f7224 */ /* 0x000fe400078e020f */
[----:B0-----:R-:W-:-:S02]  /*1500*/  IMAD R2, R9, R26, R36 ;  /* 0x0000001a09027224 */ /* 0x001fc400078e0224 */
[----:B---3--:R-:W-:Y:S02]  /*1510*/  IMAD R19, R15, R29, R20 ;  /* 0x0000001d0f137224 */ /* 0x008fe400078e0214 */
[--C-:B------:R-:W-:Y:S01]  /*1520*/  IMAD R2, R2, R27, R8.reuse ;  /* 0x0000001b02027224 */ /* 0x100fe200078e0208 */
[----:B------:R-:W-:-:S04]  /*1530*/  PRMT R8, R6, 0x7610, R8 ;  /* 0x0000761006087816 */ /* 0x000fc80000000008 */
[----:B------:R-:W-:Y:S02]  /*1540*/  SEL R22, R2, R19, !P1 ;  /* 0x0000001302167207 */ /* 0x000fe40004800000 */
[----:B------:R-:W-:Y:S01]  /*1550*/  SEL R19, R19, R2, !P1 ;  /* 0x0000000213137207 */ /* 0x000fe20004800000 */
[----:B------:R-:W-:-:S07]  /*1560*/  IMAD.MOV.U32 R2, RZ, RZ, R30 ;  /* 0x000000ffff027224 */ /* 0x000fce00078e001e */
.L_x_13:
[----:B------:R-:W-:Y:S05]  /*1570*/  @!P2 BRA `(.L_x_16) ;  /* 0x00000000000ca947 */ /* 0x000fea0003800000 */
[----:B------:R-:W-:Y:S01]  /*1580*/  UCGABAR_WAIT ;  /* 0x0000000000007dc7 */ /* 0x000fe20008000000 */
[----:B------:R-:W-:Y:S01]  /*1590*/  CCTL.IVALL ;  /* 0x00000000ff00798f */ /* 0x000fe20002000000 */
[----:B------:R-:W-:Y:S05]  /*15a0*/  BRA `(.L_x_17) ;  /* 0x0000000000047947 */ /* 0x000fea0003800000 */
.L_x_16:
[----:B------:R-:W-:Y:S06]  /*15b0*/  BAR.SYNC.DEFER_BLOCKING 0x0 ;  /* 0x0000000000007b1d */ /* 0x000fec0000010000 */
.L_x_17:
[----:B------:R-:W-:Y:S05]  /*15c0*/  @!P4 BRA `(.L_x_18) ;  /* 0x0000004400a0c947 */ /* 0x000fea0003800000 */
[----:B------:R-:W-:-:S13]  /*15d0*/  ISETP.GT.U32.AND P0, PT, R35, 0x1, PT ;  /* 0x000000012300780c */ /* 0x000fda0003f04070 */
[----:B------:R-:W-:Y:S05]  /*15e0*/  @P0 EXIT ;  /* 0x000000000000094d */ /* 0x000fea0003800000 */
.L_x_19:
[----:B------:R-:W-:-:S08]  /*15f0*/  NOP ;  /* 0x0000000000007918 */ /* 0x000fd00000000000 */
[----:B------:R-:W1:Y:S02]  /*1600*/  USETMAXREG.TRY_ALLOC.CTAPOOL UP0, 0xe8 ;  /* 0x000000e8000079c8 */ /* 0x000e640008000600 */
[----:B-1----:R-:W-:-:S13]  /*1610*/  PLOP3.LUT P0, PT, PT, PT, UP0, 0x80, 0x0 ;  /* 0x000000000000781c */ /* 0x002fda0003f0f008 */
[----:B------:R-:W-:Y:S05]  /*1620*/  @!P0 BRA `(.L_x_19) ;  /* 0xfffffffc00f08947 */ /* 0x000fea000383ffff */
[----:B------:R-:W-:-:S13]  /*1630*/  LOP3.LUT P0, RZ, R8, 0xff, RZ, 0xc0, !PT ;  /* 0x000000ff08ff7812 */ /* 0x000fda000780c0ff */
[----:B------:R-:W-:Y:S05]  /*1640*/  @!P0 EXIT ;  /* 0x000000000000894d */ /* 0x000fea0003800000 */
[----:B------:R-:W1:Y:S01]  /*1650*/  S2UR UR4, SR_CgaCtaId ;  /* 0x00000000000479c3 */ /* 0x000e620000008800 */
[----:B------:R-:W-:Y:S01]  /*1660*/  VIADD R14, R14, 0xffffffff ;  /* 0xffffffff0e0e7836 */ /* 0x000fe20000000000 */
[CC--:B------:R-:W-:Y:S01]  /*1670*/  LEA.HI R4, R0.reuse, R3.reuse, RZ, 0x2 ;  /* 0x0000000300047211 */ /* 0x0c0fe200078f10ff */
[----:B------:R-:W-:Y:S01]  /*1680*/  UMOV UR41, 0x400 ;  /* 0x0000040000297882 */ /* 0x000fe20000000000 */
[----:B------:R-:W-:Y:S01]  /*1690*/  LEA.HI R0, R0, R3, RZ, 0x5 ;  /* 0x0000000300007211 */ /* 0x000fe200078f28ff */
[----:B------:R-:W-:Y:S01]  /*16a0*/  UISETP.LT.AND UP0, UPT, UR40, 0x1, UPT ;  /* 0x000000012800788c */ /* 0x000fe2000bf01270 */
[----:B------:R-:W-:Y:S01]  /*16b0*/  R2UR UR42, R14 ;  /* 0x000000000e2a72ca */ /* 0x000fe200000e0000 */
[----:B------:R-:W-:Y:S01]  /*16c0*/  ULDC UR6, c[0x0][0x284] ;  /* 0x0000a10000067ab9 */ /* 0x000fe20000000800 */
[--C-:B------:R-:W-:Y:S01]  /*16d0*/  SHF.R.S32.HI R92, RZ, 0x2, R4.reuse ;  /* 0x00000002ff5c7819 */ /* 0x100fe20000011404 */
[----:B------:R-:W-:Y:S01]  /*16e0*/  USEL UR43, UR40, 0x1, UP0 ;  /* 0x00000001282b7887 */ /* 0x000fe20008000000 */
[----:B------:R-:W-:Y:S01]  /*16f0*/  SHF.R.S32.HI R5, RZ, 0x1f, R4 ;  /* 0x0000001fff057819 */ /* 0x000fe20000011404 */
[----:B------:R-:W-:Y:S01]  /*1700*/  USHF.L.U32 UR46, UR40, 0x1, URZ ;  /* 0x00000001282e7899 */ /* 0x000fe2000800063f */
[----:B------:R-:W-:Y:S01]  /*1710*/  LOP3.LUT R94, R4, 0xfffffffc, RZ, 0xc0, !PT ;  /* 0xfffffffc045e7812 */ /* 0x000fe200078ec0ff */
[----:B------:R-:W-:Y:S01]  /*1720*/  UIADD3 UR43, -UR43, UR40, URZ ;  /* 0x000000282b2b7290 */ /* 0x000fe2000fffe13f */
[----:B------:R-:W-:-:S02]  /*1730*/  LEA.HI R5, R5, R92, RZ, 0x3 ;  /* 0x0000005c05057211 */ /* 0x000fc400078f18ff */
[----:B------:R-:W-:Y:S01]  /*1740*/  ISETP.NE.AND P0, PT, R14, RZ, PT ;  /* 0x000000ff0e00720c */ /* 0x000fe20003f05270 */
[----:B------:R-:W-:Y:S01]  /*1750*/  IMAD.IADD R94, R3, 0x1, -R94 ;  /* 0x00000001035e7824 */ /* 0x000fe200078e0a5e */
[----:B------:R-:W-:Y:S01]  /*1760*/  LOP3.LUT R5, R5, 0xfffffff8, RZ, 0xc0, !PT ;  /* 0xfffffff805057812 */ /* 0x000fe200078ec0ff */
[----:B------:R-:W-:Y:S01]  /*1770*/  USHF.L.U32 UR42, UR42, 0x3, URZ ;  /* 0x000000032a2a7899 */ /* 0x000fe2000800063f */
[----:B------:R-:W-:-:S03]  /*1780*/  SEL R101, RZ, 0x1, P0 ;  /* 0x00000001ff657807 */ /* 0x000fc60000000000 */
[----:B------:R-:W-:Y:S01]  /*1790*/  IMAD.IADD R92, R92, 0x1, -R5 ;  /* 0x000000015c5c7824 */ /* 0x000fe200078e0a05 */
[----:B-1----:R-:W-:Y:S01]  /*17a0*/  ULEA UR41, UR4, UR41, 0x18 ;  /* 0x0000002904297291 */ /* 0x002fe2000f8ec03f */
[----:B------:R-:W-:Y:S01]  /*17b0*/  SHF.R.S32.HI R5, RZ, 0x5, R0 ;  /* 0x00000005ff057819 */ /* 0x000fe20000011400 */
[----:B------:R-:W-:Y:S02]  /*17c0*/  IMAD.U32 R96, RZ, RZ, UR42 ;  /* 0x0000002aff607e24 */ /* 0x000fe4000f8e00ff */
[----:B------:R-:W-:Y:S01]  /*17d0*/  UIADD3 UR47, UR41, 0x130, URZ ;  /* 0x00000130292f7890 */ /* 0x000fe2000fffe03f */
[--C-:B------:R-:W-:Y:S01]  /*17e0*/  SHF.R.S32.HI R93, RZ, 0x1f, R92.reuse ;  /* 0x0000001fff5d7819 */ /* 0x100fe2000001145c */
[----:B------:R-:W-:Y:S01]  /*17f0*/  UIADD3 UR4, UR41, 0x200, URZ ;  /* 0x0000020029047890 */ /* 0x000fe2000fffe03f */
[C-C-:B------:R-:W-:Y:S01]  /*1800*/  IMAD R99, R5.reuse, -0x10, -R92.reuse ;  /* 0xfffffff005637824 */ /* 0x140fe200078e0a5c */
[----:B------:R-:W-:Y:S01]  /*1810*/  UIADD3 UR5, UR41, 0x12200, URZ ;  /* 0x0001220029057890 */ /* 0x000fe2000fffe03f */
[C---:B------:R-:W-:Y:S01]  /*1820*/  LOP3.LUT R98, R96.reuse, 0x8, RZ, 0xc0, !PT ;  /* 0x0000000860627812 */ /* 0x040fe200078ec0ff */
[----:B------:R-:W-:Y:S01]  /*1830*/  USHF.R.U32.HI UR4, URZ, 0x4, UR4 ;  /* 0x000000043f047899 */ /* 0x000fe20008011604 */
[----:B------:R-:W-:Y:S01]  /*1840*/  IMAD.U32 R95, RZ, RZ, UR47 ;  /* 0x0000002fff5f7e24 */ /* 0x000fe2000f8e00ff */
[----:B------:R-:W-:Y:S01]  /*1850*/  USHF.R.U32.HI UR5, URZ, 0x4, UR5 ;  /* 0x000000043f057899 */ /* 0x000fe20008011605 */
[----:B------:R-:W-:Y:S01]  /*1860*/  IMAD.WIDE R92, R5, 0x10, R92 ;  /* 0x00000010055c7825 */ /* 0x000fe200078e025c */
[----:B------:R-:W-:Y:S01]  /*1870*/  ULOP3.LUT UR4, UR4, 0x3fff, URZ, 0xc0, !UPT ;  /* 0x00003fff04047892 */ /* 0x000fe2000f8ec03f */
[----:B------:R-:W-:Y:S01]  /*1880*/  LOP3.LUT R96, R96, 0x8, RZ, 0xc, !PT ;  /* 0x0000000860607812 */ /* 0x000fe200078e0cff */
[----:B------:R-:W-:Y:S01]  /*1890*/  ULOP3.LUT UR5, UR5, 0x3fff, URZ, 0xc0, !UPT ;  /* 0x00003fff05057892 */ /* 0x000fe2000f8ec03f */
[----:B------:R-:W-:Y:S01]  /*18a0*/  VIADD R97, R95, UR42 ;  /* 0x0000002a5f617c36 */ /* 0x000fe20008000000 */
[----:B------:R-:W-:Y:S01]  /*18b0*/  LOP3.LUT R98, R98, 0x18, RZ, 0x3c, !PT ;  /* 0x0000001862627812 */ /* 0x000fe200078e3cff */
[----:B------:R-:W-:Y:S01]  /*18c0*/  VIADD R99, R99, UR6 ;  /* 0x0000000663637c36 */ /* 0x000fe20008000000 */
[----:B------:R-:W-:-:S02]  /*18d0*/  ULOP3.LUT UR44, UR4, 0x10000, URZ, 0xfc, !UPT ;  /* 0x00010000042c7892 */ /* 0x000fc4000f8efc3f */
[----:B------:R-:W-:-:S12]  /*18e0*/  ULOP3.LUT UR45, UR5, 0x10000, URZ, 0xfc, !UPT ;  /* 0x00010000052d7892 */ /* 0x000fd8000f8efc3f */
.L_x_171:
[----:B------:R-:W-:Y:S01]  /*18f0*/  SHF.L.U32 R0, R101, 0x1f, RZ ;  /* 0x0000001f65007819 */ /* 0x000fe200000006ff */
[----:B------:R-:W-:Y:S02]  /*1900*/  ULDC UR4, c[0x0][0x28c] ;  /* 0x0000a30000047ab9 */ /* 0x000fe40000000800 */
[----:B------:R-:W-:Y:S01]  /*1910*/  ISETP.LT.AND P1, PT, RZ, UR4, PT ;  /* 0x00000004ff007c0c */ /* 0x000fe2000bf21270 */
[----:B-1----:R-:W1:Y:S02]  /*1920*/  SYNCS.PHASECHK.TRANS64.TRYWAIT P0, [R95+UR42], R0 ;  /* 0x000000005f0075a7 */ /* 0x002e64000800016a */
[----:B-1-34-:R-:W-:Y:S10]  /*1930*/  @!P0 BRA `(.L_x_20) ;  /* 0x0000005800d88947 */ /* 0x01aff40003800000 */
.L_x_207:
[----:B------:R-:W-:Y:S05]  /*1940*/  @P1 BRA `(.L_x_21) ;  /* 0x0000000000401947 */ /* 0x000fea0003800000 */
[----:B-1----:R-:W-:Y:S01]  /*1950*/  MOV R0, 0x0 ;  /* 0x0000000000007802 */ /* 0x002fe20000000f00 */
[----:B------:R-:W-:Y:S01]  /*1960*/  ULDC.64 UR4, c[0x4][0x68] ;  /* 0x01001a0000047ab9 */ /* 0x000fe20000000a00 */
[----:B------:R-:W-:Y:S01]  /*1970*/  ULDC.64 UR6, c[0x4][0x8] ;  /* 0x0100020000067ab9 */ /* 0x000fe20000000a00 */
[----:B------:R-:W-:Y:S01]  /*1980*/  IMAD.U32 R4, RZ, RZ, UR4 ;  /* 0x00000004ff047e24 */ /* 0x000fe2000f8e00ff */
[----:B------:R1:W2:Y:S01]  /*1990*/  LDC.64 R14, c[0x4][R0] ;  /* 0x01000000000e7b82 */ /* 0x0002a20000000a00 */
[----:B------:R-:W-:Y:S01]  /*19a0*/  IMAD.U32 R5, RZ, RZ, UR5 ;  /* 0x00000005ff057e24 */ /* 0x000fe2000f8e00ff */
[----:B------:R-:W-:Y:S01]  /*19b0*/  ULDC.64 UR4, c[0x4][0x70] ;  /* 0x01001c0000047ab9 */ /* 0x000fe20000000a00 */
[----:B------:R-:W-:Y:S02]  /*19c0*/  IMAD.U32 R10, RZ, RZ, UR6 ;  /* 0x00000006ff0a7e24 */ /* 0x000fe4000f8e00ff */
[----:B------:R-:W-:Y:S02]  /*19d0*/  IMAD.U32 R6, RZ, RZ, UR4 ;  /* 0x00000004ff067e24 */ /* 0x000fe4000f8e00ff */
[----:B------:R-:W-:-:S02]  /*19e0*/  IMAD.U32 R7, RZ, RZ, UR5 ;  /* 0x00000005ff077e24 */ /* 0x000fc4000f8e00ff */
[----:B------:R-:W-:Y:S02]  /*19f0*/  IMAD.U32 R11, RZ, RZ, UR7 ;  /* 0x00000007ff0b7e24 */ /* 0x000fe4000f8e00ff */
[----:B------:R-:W-:Y:S02]  /*1a00*/  IMAD.MOV.U32 R8, RZ, RZ, 0x1e1 ;  /* 0x000001e1ff087424 */ /* 0x000fe400078e00ff */
[----:B0-----:R-:W-:Y:S02]  /*1a10*/  IMAD.MOV.U32 R12, RZ, RZ, 0x1 ;  /* 0x00000001ff0c7424 */ /* 0x001fe400078e00ff */
[----:B-1----:R-:W-:-:S07]  /*1a20*/  IMAD.MOV.U32 R13, RZ, RZ, RZ ;  /* 0x000000ffff0d7224 */ /* 0x002fce00078e00ff */
[----:B------:R-:W-:-:S07]  /*1a30*/  LEPC R20, `(.L_x_21) ;  /* 0x000000001014794e */ /* 0x000fce0000000000 */
[----:B--2--5:R-:W-:Y:S05]  /*1a40*/  CALL.ABS.NOINC R14 ;  /* 0x000000000e007343 */ /* 0x024fea0003c00000 */
.L_x_21:
[----:B-1----:R-:W-:-:S04]  /*1a50*/  LOP3.LUT R0, R16, 0x1, RZ, 0xfc, !PT ;  /* 0x0000000110007812 */ /* 0x002fc800078efcff */
[----:B------:R-:W-:-:S13]  /*1a60*/  ISETP.NE.AND P0, PT, R0, 0x3, PT ;  /* 0x000000030000780c */ /* 0x000fda0003f05270 */
[----:B------:R-:W-:Y:S05]  /*1a70*/  @!P0 BRA `(.L_x_22) ;  /* 0x0000000000048947 */ /* 0x000fea0003800000 */
[----:B------:R-:W-:Y:S01]  /*1a80*/  BPT.TRAP 0x1 ;  /* 0x000000040000795c */ /* 0x000fe20000300000 */
.L_x_22:
[----:B------:R-:W-:Y:S02]  /*1a90*/  IMAD.U32 R3, RZ, RZ, UR38 ;  /* 0x00000026ff037e24 */ /* 0x000fe4000f8e00ff */
[----:B------:R-:W-:-:S03]  /*1aa0*/  IMAD.U32 R0, RZ, RZ, UR39 ;  /* 0x00000027ff007e24 */ /* 0x000fc6000f8e00ff */
[----:B------:R-:W-:Y:S02]  /*1ab0*/  LEA R3, R3, UR41, 0x3 ;  /* 0x0000002903037c11 */ /* 0x000fe4000f8e18ff */
[----:B------:R-:W-:-:S04]  /*1ac0*/  SHF.L.U32 R0, R0, 0x1f, RZ ;  /* 0x0000001f00007819 */ /* 0x000fc800000006ff */
[----:B------:R1:W2:Y:S01]  /*1ad0*/  SYNCS.PHASECHK.TRANS64.TRYWAIT P1, [R3+URZ], R0 ;  /* 0x00000000030075a7 */ /* 0x0002a2000802017f */
[----:B------:R-:W-:Y:S05]  /*1ae0*/  @!P0 BRA `(.L_x_23) ;  /* 0x0000000000048947 */ /* 0x000fea0003800000 */
[----:B------:R-:W-:Y:S01]  /*1af0*/  BPT.TRAP 0x1 ;  /* 0x000000040000795c */ /* 0x000fe20000300000 */
.L_x_23:
[----:B--2---:R-:W-:Y:S05]  /*1b00*/  @P1 BRA `(.L_x_24) ;  /* 0x0000000000081947 */ /* 0x004fea0003800000 */
[----:B------:R-:W2:Y:S02]  /*1b10*/  SYNCS.PHASECHK.TRANS64.TRYWAIT P1, [R3+URZ], R0 ;  /* 0x00000000030075a7 */ /* 0x000ea4000802017f */
[----:B--2---:R-:W-:Y:S05]  /*1b20*/  @!P1 BRA `(.L_x_25) ;  /* 0x0000005800709947 */ /* 0x004fea0003800000 */
.L_x_24:
[----:B------:R-:W-:Y:S05]  /*1b30*/  WARPSYNC.ALL ;  /* 0x0000000000007948 */ /* 0x000fea0003800000 */
[----:B------:R-:W-:Y:S01]  /*1b40*/  ULEA UR4, UR38, UR44, 0x8 ;  /* 0x0000002c26047291 */ /* 0x000fe2000f8e403f */
[----:B------:R-:W-:Y:S01]  /*1b50*/  WARPGROUP.ARRIVE ;  /* 0x00000000000079c5 */ /* 0x000fe20000000000 */
[----:B------:R-:W-:Y:S01]  /*1b60*/  ULEA UR6, UR38, UR45, 0x9 ;  /* 0x0000002d26067291 */ /* 0x000fe2000f8e483f */
[----:B-12---:R-:W-:Y:S01]  /*1b70*/  IMAD.U32 R0, RZ, RZ, UR43 ;  /* 0x0000002bff007e24 */ /* 0x006fe2000f8e00ff */
[----:B------:R-:W-:Y:S01]  /*1b80*/  UMOV UR5, 0x80000020 ;  /* 0x8000002000057882 */ /* 0x000fe20000000000 */
[----:B------:R-:W-:-:S03]  /*1b90*/  UMOV UR7, 0x80000020 ;  /* 0x8000002000077882 */ /* 0x000fc60000000000 */
[----:B------:R-:W-:-:S03]  /*1ba0*/  ISETP.GE.AND P1, PT, R0, 0x1, PT ;  /* 0x000000010000780c */ /* 0x000fc60003f26270 */
[----:B------:R-:W-:Y:S01]  /*1bb0*/  IGMMA.64x128x32.S8.S8 R24, gdesc[UR4], RZ, !UPT, gsb0 ;  /* 0x03600000041879f1 */ /* 0x000fe2000c0410ff */
[----:B------:R-:W-:Y:S02]  /*1bc0*/  UIADD3 UR4, UR4, 0x2, URZ ;  /* 0x0000000204047890 */ /* 0x000fe4000fffe03f */
[----:B------:R-:W-:Y:S01]  /*1bd0*/  UIADD3 UR6, UR6, 0x2, URZ ;  /* 0x0000000206067890 */ /* 0x000fe2000fffe03f */
[----:B------:R-:W-:Y:S01]  /*1be0*/  UMOV UR5, 0x80000020 ;  /* 0x8000002000057882 */ /* 0x000fe20000000000 */
[----:B------:R-:W-:Y:S01]  /*1bf0*/  UMOV UR7, 0x80000020 ;  /* 0x8000002000077882 */ /* 0x000fe20000000000 */
[----:B------:R-:W-:Y:S02]  /*1c00*/  WARPGROUP.DEPBAR.LE gsb0, 0x0 ;  /* 0x00008000000079c5 */ /* 0x000fe40000010000 */
[----:B------:R-:W-:-:S06]  /*1c10*/  WARPGROUP.ARRIVE ;  /* 0x00000000000079c5 */ /* 0x000fcc0000000000 */
[----:B------:R-:W-:Y:S03]  /*1c20*/  IGMMA.64x128x32.S8.S8 R24, gdesc[UR4], R24, gsb0 ;  /* 0x03600000041879f1 */ /* 0x000fe60008041018 */
[----:B------:R-:W-:Y:S02]  /*1c30*/  WARPGROUP.DEPBAR.LE gsb0, 0x0 ;  /* 0x00008000000079c5 */ /* 0x000fe40000010000 */
[----:B------:R-:W-:Y:S05]  /*1c40*/  @!P1 BRA `(.L_x_26) ;  /* 0x0000000000d49947 */ /* 0x000fea0003800000 */
[----:B------:R-:W-:Y:S01]  /*1c50*/  UIADD3 UR4, UR38, 0x1, URZ ;  /* 0x0000000126047890 */ /* 0x000fe2000fffe03f */
[----:B------:R-:W-:Y:S02]  /*1c60*/  IMAD.U32 R0, RZ, RZ, UR43 ;  /* 0x0000002bff007e24 */ /* 0x000fe4000f8e00ff */
[----:B------:R-:W-:Y:S01]  /*1c70*/  IMAD.U32 R3, RZ, RZ, UR38 ;  /* 0x00000026ff037e24 */ /* 0x000fe2000f8e00ff */
[----:B------:R-:W-:-:S04]  /*1c80*/  UISETP.NE.AND UP0, UPT, UR4, 0x12, UPT ;  /* 0x000000120400788c */ /* 0x000fc8000bf05270 */
[----:B------:R-:W-:Y:S02]  /*1c90*/  USEL UR5, URZ, 0x1, UP0 ;  /* 0x000000013f057887 */ /* 0x000fe40008000000 */
[----:B------:R-:W-:Y:S02]  /*1ca0*/  USEL UR8, UR4, URZ, UP0 ;  /* 0x0000003f04087287 */ /* 0x000fe40008000000 */
[----:B------:R-:W-:-:S06]  /*1cb0*/  ULOP3.LUT UR5, UR39, UR5, URZ, 0x3c, !UPT ;  /* 0x0000000527057292 */ /* 0x000fcc000f8e3c3f */
[----:B------:R-:W-:-:S07]  /*1cc0*/  IMAD.U32 R6, RZ, RZ, UR5 ;  /* 0x00000005ff067e24 */ /* 0x000fce000f8e00ff */
.L_x_33:
[----:B------:R-:W-:Y:S05]  /*1cd0*/  @!P0 BRA `(.L_x_27) ;  /* 0x0000000000048947 */ /* 0x000fea0003800000 */
[----:B------:R-:W-:Y:S01]  /*1ce0*/  BPT.TRAP 0x1 ;  /* 0x000000040000795c */ /* 0x000fe20000300000 */
.L_x_27:
[----:B------:R-:W-:Y:S01]  /*1cf0*/  ULEA UR4, UR8, UR41, 0x3 ;  /* 0x0000002908047291 */ /* 0x000fe2000f8e183f */
[----:B------:R-:W-:-:S08]  /*1d00*/  SHF.L.U32 R4, R6, 0x1f, RZ ;  /* 0x0000001f06047819 */ /* 0x000fd000000006ff */
[----:B------:R1:W2:Y:S01]  /*1d10*/  SYNCS.PHASECHK.TRANS64.TRYWAIT P1, [UR4], R4 ;  /* 0x00000004ff0075a7 */ /* 0x0002a20008020144 */
[----:B------:R-:W-:Y:S05]  /*1d20*/  @!P0 BRA `(.L_x_28) ;  /* 0x0000000000048947 */ /* 0x000fea0003800000 */
[----:B------:R-:W-:Y:S01]  /*1d30*/  BPT.TRAP 0x1 ;  /* 0x000000040000795c */ /* 0x000fe20000300000 */
.L_x_28:
[----:B--2---:R-:W-:Y:S05]  /*1d40*/  @P1 BRA `(.L_x_29) ;  /* 0x0000000000081947 */ /* 0x004fea0003800000 */
[----:B------:R-:W2:Y:S02]  /*1d50*/  SYNCS.PHASECHK.TRANS64.TRYWAIT P1, [UR4], R4 ;  /* 0x00000004ff0075a7 */ /* 0x000ea40008020144 */
[----:B--2---:R-:W-:Y:S05]  /*1d60*/  @!P1 BRA `(.L_x_30) ;  /* 0x0000005400f49947 */ /* 0x004fea0003800000 */
.L_x_29:
[----:B------:R-:W-:Y:S01]  /*1d70*/  ULEA UR4, UR8, UR44, 0x8 ;  /* 0x0000002c08047291 */ /* 0x000fe2000f8e403f */
[----:B------:R-:W-:Y:S01]  /*1d80*/  WARPGROUP.ARRIVE ;  /* 0x00000000000079c5 */ /* 0x000fe20000000000 */
[----:B------:R-:W-:Y:S01]  /*1d90*/  ULEA UR6, UR8, UR45, 0x9 ;  /* 0x0000002d08067291 */ /* 0x000fe2000f8e483f */
[----:B------:R-:W-:Y:S01]  /*1da0*/  UMOV UR5, 0x80000020 ;  /* 0x8000002000057882 */ /* 0x000fe20000000000 */
[----:B------:R-:W-:-:S07]  /*1db0*/  UMOV UR7, 0x80000020 ;  /* 0x8000002000077882 */ /* 0x000fce0000000000 */
[----:B------:R-:W-:Y:S01]  /*1dc0*/  IGMMA.64x128x32.S8.S8 R24, gdesc[UR4], R24, gsb0 ;  /* 0x03600000041879f1 */ /* 0x000fe20008041018 */
        /* <DEDUP_REMOVED lines=9> */
[----:B------:R-:W-:Y:S01]  /*1e60*/  BPT.TRAP 0x1 ;  /* 0x000000040000795c */ /* 0x000fe20000300000 */
.L_x_31:
[----:B------:R-:W-:-:S13]  /*1e70*/  ISETP.NE.AND P1, PT, R89, RZ, PT ;  /* 0x000000ff5900720c */ /* 0x000fda0003f25270 */
[----:B-12---:R-:W-:-:S05]  /*1e80*/  @P1 LEA R4, R3, UR41, 0x3 ;  /* 0x0000002903041c11 */ /* 0x006fca000f8e18ff */
[----:B------:R-:W-:-:S05]  /*1e90*/  @P1 VIADD R5, R4, 0x90 ;  /* 0x0000009004051836 */ /* 0x000fca0000000000 */
[----:B------:R-:W-:-:S04]  /*1ea0*/  @P1 PRMT R5, R88, 0x654, R5 ;  /* 0x0000065458051816 */ /* 0x000fc80000000005 */
[----:B------:R1:W-:Y:S01]  /*1eb0*/  @P1 SYNCS.ARRIVE.TRANS64.RED.A1T0 RZ, [R5+URZ], RZ ;  /* 0x000000ff05ff19a7 */ /* 0x0003e2000810043f */
[----:B------:R-:W-:-:S13]  /*1ec0*/  ISETP.GT.U32.AND P1, PT, R16, 0x1, PT ;  /* 0x000000011000780c */ /* 0x000fda0003f24070 */
[----:B-1----:R-:W-:Y:S05]  /*1ed0*/  @P1 BRA `(.L_x_32) ;  /* 0x0000000000041947 */ /* 0x002fea0003800000 */
[----:B------:R-:W-:Y:S01]  /*1ee0*/  BPT.TRAP 0x1 ;  /* 0x000000040000795c */ /* 0x000fe20000300000 */
.L_x_32:
[----:B------:R-:W-:Y:S01]  /*1ef0*/  UIADD3 UR8, UR8, 0x1, URZ ;  /* 0x0000000108087890 */ /* 0x000fe2000fffe03f */
[C---:B------:R-:W-:Y:S01]  /*1f00*/  ISETP.GT.AND P2, PT, R0.reuse, 0x1, PT ;  /* 0x000000010000780c */ /* 0x040fe20003f44270 */
[----:B------:R-:W-:Y:S02]  /*1f10*/  VIADD R3, R3, 0x1 ;  /* 0x0000000103037836 */ /* 0x000fe40000000000 */
[----:B------:R-:W-:Y:S01]  /*1f20*/  UISETP.NE.AND UP0, UPT, UR8, 0x12, UPT ;  /* 0x000000120800788c */ /* 0x000fe2000bf05270 */
[----:B------:R-:W-:Y:S02]  /*1f30*/  VIADD R0, R0, 0xffffffff ;  /* 0xffffffff00007836 */ /* 0x000fe40000000000 */
[C---:B------:R-:W-:Y:S01]  /*1f40*/  ISETP.NE.AND P1, PT, R3.reuse, 0x12, PT ;  /* 0x000000120300780c */ /* 0x040fe20003f25270 */
[----:B------:R-:W-:Y:S02]  /*1f50*/  USEL UR4, URZ, 0x1, UP0 ;  /* 0x000000013f047887 */ /* 0x000fe40008000000 */
[----:B------:R-:W-:Y:S01]  /*1f60*/  USEL UR8, UR8, URZ, UP0 ;  /* 0x0000003f08087287 */ /* 0x000fe20008000000 */
[----:B------:R-:W-:-:S03]  /*1f70*/  SEL R3, R3, RZ, P1 ;  /* 0x000000ff03037207 */ /* 0x000fc60000800000 */
[----:B------:R-:W-:Y:S01]  /*1f80*/  LOP3.LUT R6, R6, UR4, RZ, 0x3c, !PT ;  /* 0x0000000406067c12 */ /* 0x000fe2000f8e3cff */
[----:B------:R-:W-:Y:S07]  /*1f90*/  @P2 BRA `(.L_x_33) ;  /* 0xfffffffc004c2947 */ /* 0x000fee000383ffff */
.L_x_26:
[----:B------:R-:W1:Y:S01]  /*1fa0*/  LDC R0, c[0x0][0x28c] ;  /* 0x0000a300ff007b82 */ /* 0x000e620000000800 */
[----:B------:R2:W-:Y:S01]  /*1fb0*/  SYNCS.ARRIVE.TRANS64.A1T0 RZ, [R96+UR47], RZ ;  /* 0x000000ff60ff79a7 */ /* 0x0005e2000810002f */
[----:B-1----:R-:W-:-:S13]  /*1fc0*/  ISETP.GE.AND P1, PT, R0, 0x1, PT ;  /* 0x000000010000780c */ /* 0x002fda0003f26270 */
[----:B--2---:R-:W-:Y:S05]  /*1fd0*/  @!P1 BRA `(.L_x_34) ;  /* 0x0000000000449947 */ /* 0x004fea0003800000 */
[----:B------:R-:W-:Y:S05]  /*1fe0*/  @!P0 BRA `(.L_x_35) ;  /* 0x0000000000048947 */ /* 0x000fea0003800000 */
[----:B------:R-:W-:Y:S01]  /*1ff0*/  BPT.TRAP 0x1 ;  /* 0x000000040000795c */ /* 0x000fe20000300000 */
.L_x_35:
[----:B------:R-:W-:-:S13]  /*2000*/  ISETP.NE.AND P0, PT, R89, RZ, PT ;  /* 0x000000ff5900720c */ /* 0x000fda0003f05270 */
[----:B------:R-:W-:-:S05]  /*2010*/  VOTEU.ANY UP0, P0 ;  /* 0x00000000003f7886 */ /* 0x000fca0000000100 */
[----:B------:R-:W-:-:S06]  /*2020*/  @UP0 UIADD3 UR4, UR43, UR38, URZ ;  /* 0x000000262b040290 */ /* 0x000fcc000fffe03f */
[----:B------:R-:W-:Y:S02]  /*2030*/  IMAD.U32 R4, RZ, RZ, UR4 ;  /* 0x00000004ff047e24 */ /* 0x000fe4000f8e00ff */
[----:B------:R-:W-:Y:S02]  /*2040*/  IMAD.U32 R3, RZ, RZ, UR4 ;  /* 0x00000004ff037e24 */ /* 0x000fe4000f8e00ff */
[----:B------:R-:W-:-:S05]  /*2050*/  @P0 IMAD.WIDE.U32 R4, R4, 0x38e38e39, RZ ;  /* 0x38e38e3904040825 */ /* 0x000fca00078e00ff */
[----:B------:R-:W-:-:S05]  /*2060*/  @P0 SHF.R.U32.HI R0, RZ, 0x2, R5 ;  /* 0x00000002ff000819 */ /* 0x000fca0000011605 */
[----:B------:R-:W-:-:S05]  /*2070*/  @P0 IMAD R0, R0, -0x12, R3 ;  /* 0xffffffee00000824 */ /* 0x000fca00078e0203 */
[----:B------:R-:W-:-:S05]  /*2080*/  @P0 LEA R0, R0, UR41, 0x3 ;  /* 0x0000002900000c11 */ /* 0x000fca000f8e18ff */
[----:B------:R-:W-:-:S05]  /*2090*/  @P0 VIADD R3, R0, 0x90 ;  /* 0x0000009000030836 */ /* 0x000fca0000000000 */
[----:B------:R-:W-:-:S04]  /*20a0*/  @P0 PRMT R3, R88, 0x654, R3 ;  /* 0x0000065458030816 */ /* 0x000fc80000000003 */
[----:B------:R1:W-:Y:S01]  /*20b0*/  @P0 SYNCS.ARRIVE.TRANS64.RED.A1T0 RZ, [R3+URZ], RZ ;  /* 0x000000ff03ff09a7 */ /* 0x0003e2000810043f */
[----:B------:R-:W-:-:S13]  /*20c0*/  ISETP.GT.U32.AND P0, PT, R16, 0x1, PT ;  /* 0x000000011000780c */ /* 0x000fda0003f04070 */
[----:B-1----:R-:W-:Y:S05]  /*20d0*/  @P0 BRA `(.L_x_34) ;  /* 0x0000000000040947 */ /* 0x002fea0003800000 */
[----:B------:R-:W-:Y:S01]  /*20e0*/  BPT.TRAP 0x1 ;  /* 0x000000040000795c */ /* 0x000fe20000300000 */
.L_x_34:
[----:B------:R-:W-:Y:S01]  /*20f0*/  SHF.L.U32 R0, R101, 0x1f, RZ ;  /* 0x0000001f65007819 */ /* 0x000fe200000006ff */
[----:B------:R-:W-:Y:S01]  /*2100*/  UIADD3 UR38, UR46, UR38, URZ ;  /* 0x000000262e267290 */ /* 0x000fe2000fffe03f */
[----:B------:R-:W1:Y:S01]  /*2110*/  LDC R7, c[0x0][0x288] ;  /* 0x0000a200ff077b82 */ /* 0x000e620000000800 */
[----:B------:R-:W-:Y:S01]  /*2120*/  UISETP.GE.U32.AND UP1, UPT, UR46, 0x12, UPT ;  /* 0x000000122e00788c */ /* 0x000fe2000bf26070 */
[----:B------:R-:W-:Y:S01]  /*2130*/  IMAD.SHL.U32 R8, R94, 0x2, RZ ;  /* 0x000000025e087824 */ /* 0x000fe200078e00ff */
[----:B------:R-:W-:Y:S02]  /*2140*/  UISETP.GT.U32.AND UP0, UPT, UR38, 0x11, UPT ;  /* 0x000000112600788c */ /* 0x000fe4000bf04070 */
[----:B------:R-:W-:Y:S02]  /*2150*/  UIMAD.WIDE.U32 UR4, UR38, 0x38e38e39, URZ ;  /* 0x38e38e39260478a5 */ /* 0x000fe4000f8e003f */
[----:B------:R-:W-:Y:S01]  /*2160*/  UISETP.LT.U32.AND UP0, UPT, UR46, 0x12, UP0 ;  /* 0x000000122e00788c */ /* 0x000fe20008701070 */
[----:B------:R-:W2:Y:S01]  /*2170*/  SYNCS.PHASECHK.TRANS64.TRYWAIT P0, [R95+UR42+0x10], R0 ;  /* 0x000010005f0075a7 */ /* 0x000ea2000800016a */
[----:B------:R-:W-:Y:S01]  /*2180*/  USHF.R.U32.HI UR4, URZ, 0x2, UR5 ;  /* 0x000000023f047899 */ /* 0x000fe20008011605 */
[----:B------:R-:W-:Y:S01]  /*2190*/  SHF.R.S32.HI R9, RZ, 0x1f, R8 ;  /* 0x0000001fff097819 */ /* 0x000fe20000011408 */
[----:B------:R-:W-:-:S02]  /*21a0*/  USEL UR6, URZ, 0x1, !UP0 ;  /* 0x000000013f067887 */ /* 0x000fc4000c000000 */
[----:B------:R-:W-:Y:S02]  /*21b0*/  UIMAD UR38, UR4, -0x12, UR38 ;  /* 0xffffffee042678a4 */ /* 0x000fe4000f8e0226 */
[----:B------:R-:W-:-:S04]  /*21c0*/  ULOP3.LUT UR39, UR39, UR6, URZ, 0x3c, !UPT ;  /* 0x0000000627277292 */ /* 0x000fc8000f8e3c3f */
[----:B------:R-:W-:Y:S01]  /*21d0*/  @UP1 ULOP3.LUT UR39, UR39, 0x1, UR4, 0x78, !UPT ;  /* 0x0000000127271892 */ /* 0x000fe2000f8e7804 */
[----:B-12---:R-:W-:Y:S11]  /*21e0*/  @!P0 BRA `(.L_x_36) ;  /* 0x0000005000ec8947 */ /* 0x006ff60003800000 */
.L_x_208:
[----:B-1----:R-:W-:Y:S01]  /*21f0*/  IMAD.SHL.U32 R0, R19, 0x40, RZ ;  /* 0x0000004013007824 */ /* 0x002fe200078e00ff */
[----:B------:R-:W-:Y:S01]  /*2200*/  ULDC UR6, c[0x0][0x284] ;  /* 0x0000a10000067ab9 */ /* 0x000fe20000000800 */
[----:B------:R-:W-:Y:S01]  /*2210*/  IMAD.SHL.U32 R22, R22, 0x80, RZ ;  /* 0x0000008016167824 */ /* 0x000fe200078e00ff */
[----:B------:R-:W-:Y:S01]  /*2220*/  SHF.R.S32.HI R15, RZ, 0x1f, R2 ;  /* 0x0000001fff0f7819 */ /* 0x000fe20000011402 */
[----:B------:R-:W-:Y:S01]  /*2230*/  ULDC.64 UR4, c[0x0][0x5d0] ;  /* 0x0001740000047ab9 */ /* 0x000fe20000000a00 */
[----:B------:R-:W-:Y:S01]  /*2240*/  ISETP.GE.AND P0, PT, R0, UR6, PT ;  /* 0x0000000600007c0c */ /* 0x000fe2000bf06270 */
[----:B------:R-:W-:Y:S01]  /*2250*/  IMAD.WIDE.U32 R4, R2, UR4, R8 ;  /* 0x0000000402047c25 */ /* 0x000fe2000f8e0008 */
[----:B------:R-:W-:Y:S02]  /*2260*/  SHF.R.S32.HI R14, RZ, 0x1f, R22 ;  /* 0x0000001fff0e7819 */ /* 0x000fe40000011416 */
[C---:B------:R-:W-:Y:S01]  /*2270*/  ISETP.GE.OR P0, PT, R22.reuse, R7, P0 ;  /* 0x000000071600720c */ /* 0x040fe20000706670 */
[----:B------:R-:W-:Y:S01]  /*2280*/  IMAD R3, R15, UR4, RZ ;  /* 0x000000040f037c24 */ /* 0x000fe2000f8e02ff */
[----:B------:R-:W-:-:S03]  /*2290*/  IADD3 R4, P1, R22, R4, RZ ;  /* 0x0000000416047210 */ /* 0x000fc60007f3e0ff */
[----:B------:R-:W-:-:S05]  /*22a0*/  IMAD R3, R2, UR5, R3 ;  /* 0x0000000502037c24 */ /* 0x000fca000f8e0203 */
[----:B------:R-:W-:-:S03]  /*22b0*/  IADD3.X R5, R14, R5, R3, P1, !PT ;  /* 0x000000050e057210 */ /* 0x000fc60000ffe403 */
[----:B------:R-:W-:Y:S05]  /*22c0*/  @P0 BRA `(.L_x_37) ;  /* 0x0000003000b00947 */ /* 0x000fea0003800000 */
[----:B------:R-:W1:Y:S01]  /*22d0*/  LDC.64 R10, c[0x0][0x5c8] ;  /* 0x00017200ff0a7b82 */ /* 0x000e620000000a00 */
[----:B0-----:R-:W-:Y:S01]  /*22e0*/  IMAD.WIDE R12, R19, 0x40, R92 ;  /* 0x00000040130c7825 */ /* 0x001fe200078e025c */
[----:B------:R-:W-:Y:S01]  /*22f0*/  ULDC.64 UR4, c[0x0][0x5c0] ;  /* 0x0001700000047ab9 */ /* 0x000fe20000000a00 */
[----:B------:R-:W-:Y:S02]  /*2300*/  BSSY B0, `(.L_x_37) ;  /* 0x0000328000007945 */ /* 0x000fe40003800000 */
[----:B------:R-:W-:Y:S02]  /*2310*/  IMAD.IADD R104, R99, 0x1, -R0 ;  /* 0x0000000163687824 */ /* 0x000fe400078e0a00 */
[-C--:B-1----:R-:W-:Y:S02]  /*2320*/  IMAD R3, R13, R10.reuse, RZ ;  /* 0x0000000a0d037224 */ /* 0x082fe400078e02ff */
[----:B------:R-:W-:-:S04]  /*2330*/  IMAD.WIDE.U32 R4, R12, R10, R4 ;  /* 0x0000000a0c047225 */ /* 0x000fc800078e0004 */
[----:B------:R-:W-:Y:S01]  /*2340*/  IMAD R3, R12, R11, R3 ;  /* 0x0000000b0c037224 */ /* 0x000fe200078e0203 */
[----:B------:R-:W-:-:S03]  /*2350*/  IADD3 R4, P0, R4, UR4, RZ ;  /* 0x0000000404047c10 */ /* 0x000fc6000ff1e0ff */
[----:B------:R-:W-:Y:S01]  /*2360*/  IMAD.IADD R3, R5, 0x1, R3 ;  /* 0x0000000105037824 */ /* 0x000fe200078e0203 */
[----:B------:R-:W-:-:S04]  /*2370*/  LEA R6, P1, R10, R4, 0x3 ;  /* 0x000000040a067211 */ /* 0x000fc800078218ff */
[----:B------:R-:W-:Y:S01]  /*2380*/  IADD3.X R5, R3, UR5, RZ, P0, !PT ;  /* 0x0000000503057c10 */ /* 0x000fe200087fe4ff */
[----:B------:R-:W-:Y:S01]  /*2390*/  IMAD R3, R94, -0x2, R7 ;  /* 0xfffffffe5e037824 */ /* 0x000fe200078e0207 */
[----:B-----5:R-:W-:Y:S02]  /*23a0*/  ISETP.NE.AND P0, PT, R91, RZ, PT ;  /* 0x000000ff5b00720c */ /* 0x020fe40003f05270 */
[----:B------:R-:W-:Y:S01]  /*23b0*/  LEA.HI.X R7, R10, R5, R11, 0x3, P1 ;  /* 0x000000050a077211 */ /* 0x000fe200008f1c0b */
[----:B------:R-:W-:-:S10]  /*23c0*/  IMAD.IADD R0, R3, 0x1, -R22 ;  /* 0x0000000103007824 */ /* 0x000fd400078e0a16 */
[----:B------:R-:W-:Y:S05]  /*23d0*/  @!P0 BRA `(.L_x_38) ;  /* 0x0000002400608947 */ /* 0x000fea0003800000 */
[----:B------:R-:W0:Y:S01]  /*23e0*/  LDC.64 R20, c[0x0][0x5b0] ;  /* 0x00016c00ff147b82 */ /* 0x000e220000000a00 */
[----:B------:R-:W-:Y:S01]  /*23f0*/  ULDC.64 UR4, c[0x0][0x5b8] ;  /* 0x00016e0000047ab9 */ /* 0x000fe20000000a00 */
[----:B------:R-:W-:Y:S01]  /*2400*/  ISETP.GE.AND P1, PT, R104, 0x1, PT ;  /* 0x000000016800780c */ /* 0x000fe20003f26270 */
[----:B------:R-:W-:Y:S01]  /*2410*/  IMAD.WIDE.U32 R8, R2, UR4, R8 ;  /* 0x0000000402087c25 */ /* 0x000fe2000f8e0008 */
[----:B------:R-:W-:Y:S02]  /*2420*/  BSSY B1, `(.L_x_39) ;  /* 0x000000e000017945 */ /* 0x000fe40003800000 */
[----:B------:R-:W-:Y:S01]  /*2430*/  ISETP.LT.OR P5, PT, R0, 0x1, !P1 ;  /* 0x000000010000780c */ /* 0x000fe20004fa1670 */
[----:B------:R-:W-:Y:S01]  /*2440*/  IMAD R3, R15, UR4, RZ ;  /* 0x000000040f037c24 */ /* 0x000fe2000f8e02ff */
[----:B------:R-:W1:Y:S01]  /*2450*/  LDC.64 R102, c[0x0][0x5a8] ;  /* 0x00016a00ff667b82 */ /* 0x000e620000000a00 */
[----:B------:R-:W-:Y:S02]  /*2460*/  IADD3 R10, P0, R22, R8, RZ ;  /* 0x00000008160a7210 */ /* 0x000fe40007f1e0ff */
[----:B------:R-:W-:-:S05]  /*2470*/  IMAD R3, R2, UR5, R3 ;  /* 0x0000000502037c24 */ /* 0x000fca000f8e0203 */
[----:B------:R-:W-:Y:S01]  /*2480*/  IADD3.X R11, R14, R9, R3, P0, !PT ;  /* 0x000000090e0b7210 */ /* 0x000fe200007fe403 */
[-C--:B0-----:R-:W-:Y:S02]  /*2490*/  IMAD R8, R13, R20.reuse, RZ ;  /* 0x000000140d087224 */ /* 0x081fe400078e02ff */
[----:B------:R-:W-:-:S04]  /*24a0*/  IMAD.WIDE.U32 R2, R12, R20, R10 ;  /* 0x000000140c027225 */ /* 0x000fc800078e000a */
[----:B------:R-:W-:Y:S01]  /*24b0*/  IMAD R19, R12, R21, R8 ;  /* 0x000000150c137224 */ /* 0x000fe200078e0208 */
[----:B-1----:R-:W-:-:S04]  /*24c0*/  IADD3 R2, P0, R2, R102, RZ ;  /* 0x0000006602027210 */ /* 0x002fc80007f1e0ff */
[----:B------:R-:W-:Y:S01]  /*24d0*/  IADD3.X R3, R103, R3, R19, P0, !PT ;  /* 0x0000000367037210 */ /* 0x000fe200007fe413 */
[----:B------:R-:W-:Y:S08]  /*24e0*/  @P5 BRA `(.L_x_40) ;  /* 0x0000000000045947 */ /* 0x000ff00003800000 */
[----:B------:R0:W5:Y:S02]  /*24f0*/  LDG.E.U8 R100, desc[UR36][R2.64] ;  /* 0x0000002402647981 */ /* 0x000164000c1e1100 */
.L_x_40:
[----:B------:R-:W-:Y:S05]  /*2500*/  BSYNC B1 ;  /* 0x0000000000017941 */ /* 0x000fea0003800000 */
.L_x_39:
[----:B-----5:R-:W-:Y:S01]  /*2510*/  LOP3.LUT R13, R100, 0xffff, RZ, 0xc0, !PT ;  /* 0x0000ffff640d7812 */ /* 0x020fe200078ec0ff */
[----:B------:R-:W-:Y:S01]  /*2520*/  IMAD.SHL.U32 R8, R20, 0x8, RZ ;  /* 0x0000000814087824 */ /* 0x000fe200078e00ff */
[----:B------:R-:W-:Y:S01]  /*2530*/  ISETP.LT.OR P2, PT, R0, 0x2, !P1 ;  /* 0x000000020000780c */ /* 0x000fe20004f41670 */
[----:B------:R-:W-:Y:S01]  /*2540*/  BSSY B1, `(.L_x_41) ;  /* 0x000000e000017945 */ /* 0x000fe20003800000 */
[----:B------:R-:W-:Y:S02]  /*2550*/  PRMT R14, R13, 0x8880, RZ ;  /* 0x000088800d0e7816 */ /* 0x000fe400000000ff */
[----:B------:R-:W-:Y:S02]  /*2560*/  SHF.L.U64.HI R9, R20, 0x3, R21 ;  /* 0x0000000314097819 */ /* 0x000fe40000010215 */
[----:B------:R-:W-:Y:S01]  /*2570*/  ISETP.GE.AND P0, PT, R104, 0x9, PT ;  /* 0x000000096800780c */ /* 0x000fe20003f06270 */
[----:B------:R-:W-:Y:S02]  /*2580*/  IMAD R13, R14, R91, RZ ;  /* 0x0000005b0e0d7224 */ /* 0x000fe400078e02ff */
[----:B------:R-:W-:-:S04]  /*2590*/  IMAD.WIDE.U32 R8, R12, R20, R8 ;  /* 0x000000140c087225 */ /* 0x000fc800078e0008 */
[----:B------:R-:W-:Y:S01]  /*25a0*/  @!P5 IMAD R15, R24, R90, R13 ;  /* 0x0000005a180fd224 */ /* 0x000fe200078e020d */
[----:B------:R-:W-:Y:S01]  /*25b0*/  IADD3 R8, P3, P4, R10, R102, R8 ;  /* 0x000000660a087210 */ /* 0x000fe20007c7e008 */
[----:B------:R-:W-:-:S03]  /*25c0*/  IMAD.IADD R14, R19, 0x1, R9 ;  /* 0x00000001130e7824 */ /* 0x000fc600078e0209 */
[----:B------:R1:W-:Y:S01]  /*25d0*/  @!P5 STG.E.U8 desc[UR36][R4.64], R15 ;  /* 0x0000000f0400d986 */ /* 0x0003e2000c101124 */
[----:B------:R-:W-:Y:S08]  /*25e0*/  @P2 BRA `(.L_x_42) ;  /* 0x00000000000c2947 */ /* 0x000ff00003800000 */
[----:B------:R-:W2:Y:S02]  /*25f0*/  LDG.E.U8 R100, desc[UR36][R2.64+0x1] ;  /* 0x0000012402647981 */ /* 0x000ea4000c1e1100 */
[----:B--2---:R-:W-:-:S05]  /*2600*/  PRMT R12, R100, 0x8880, RZ ;  /* 0x00008880640c7816 */ /* 0x004fca00000000ff */
[----:B------:R-:W-:-:S07]  /*2610*/  IMAD R13, R12, R91, RZ ;  /* 0x0000005b0c0d7224 */ /* 0x000fce00078e02ff */
.L_x_42:
[----:B------:R-:W-:Y:S05]  /*2620*/  BSYNC B1 ;  /* 0x0000000000017941 */ /* 0x000fea0003800000 */
.L_x_41:
[C---:B------:R-:W-:Y:S01]  /*2630*/  ISETP.LT.OR P5, PT, R0.reuse, 0x1, !P0 ;  /* 0x000000010000780c */ /* 0x040fe200047a1670 */
[----:B------:R-:W-:Y:S01]  /*2640*/  @!P2 IMAD R25, R25, R90, R13 ;  /* 0x0000005a1919a224 */ /* 0x000fe200078e020d */
[----:B------:R-:W-:Y:S01]  /*2650*/  BSSY B1, `(.L_x_43) ;  /* 0x000000a000017945 */ /* 0x000fe20003800000 */
[----:B------:R-:W-:Y:S02]  /*2660*/  IADD3.X R9, R11, R103, R14, P3, P4 ;  /* 0x000000670b097210 */ /* 0x000fe40001fe840e */
[C---:B------:R-:W-:Y:S01]  /*2670*/  ISETP.LT.OR P3, PT, R0.reuse, 0x2, !P0 ;  /* 0x000000020000780c */ /* 0x040fe20004761670 */
[----:B------:R2:W-:Y:S01]  /*2680*/  @!P2 STG.E.U8 desc[UR36][R4.64+0x1], R25 ;  /* 0x000001190400a986 */ /* 0x0005e2000c101124 */
[C---:B------:R-:W-:Y:S02]  /*2690*/  ISETP.LT.OR P4, PT, R0.reuse, 0x9, !P1 ;  /* 0x000000090000780c */ /* 0x040fe40004f81670 */
[----:B------:R-:W-:-:S04]  /*26a0*/  ISETP.LT.OR P2, PT, R0, 0xa, !P1 ;  /* 0x0000000a0000780c */ /* 0x000fc80004f41670 */
[----:B------:R-:W-:Y:S09]  /*26b0*/  @P5 BRA `(.L_x_44) ;  /* 0x00000000000c5947 */ /* 0x000ff20003800000 */
[----:B------:R-:W3:Y:S02]  /*26c0*/  LDG.E.U8 R100, desc[UR36][R8.64] ;  /* 0x0000002408647981 */ /* 0x000ee4000c1e1100 */
[----:B---3--:R-:W-:-:S05]  /*26d0*/  PRMT R10, R100, 0x8880, RZ ;  /* 0x00008880640a7816 */ /* 0x008fca00000000ff */
[----:B------:R-:W-:-:S07]  /*26e0*/  IMAD R13, R10, R91, RZ ;  /* 0x0000005b0a0d7224 */ /* 0x000fce00078e02ff */
.L_x_44:
[----:B------:R-:W-:Y:S05]  /*26f0*/  BSYNC B1 ;  /* 0x0000000000017941 */ /* 0x000fea0003800000 */
.L_x_43:
[----:B------:R-:W-:Y:S01]  /*2700*/  @!P5 IMAD R11, R26, R90, R13 ;  /* 0x0000005a1a0bd224 */ /* 0x000fe200078e020d */
[----:B------:R-:W-:Y:S04]  /*2710*/  BSSY B1, `(.L_x_45) ;  /* 0x0000006000017945 */ /* 0x000fe80003800000 */
[----:B------:R3:W-:Y:S01]  /*2720*/  @!P5 STG.E.U8 desc[UR36][R6.64], R11 ;  /* 0x0000000b0600d986 */ /* 0x0007e2000c101124 */
[----:B------:R-:W-:Y:S05]  /*2730*/  @P3 BRA `(.L_x_46) ;  /* 0x00000000000c3947 */ /* 0x000fea0003800000 */
[----:B------:R-:W4:Y:S02]  /*2740*/  LDG.E.U8 R100, desc[UR36][R8.64+0x1] ;  /* 0x0000012408647981 */ /* 0x000f24000c1e1100 */
[----:B----4-:R-:W-:-:S05]  /*2750*/  PRMT R10, R100, 0x8880, RZ ;  /* 0x00008880640a7816 */ /* 0x010fca00000000ff */
[----:B------:R-:W-:-:S07]  /*2760*/  IMAD R13, R10, R91, RZ ;  /* 0x0000005b0a0d7224 */ /* 0x000fce00078e02ff */
.L_x_46:
[----:B------:R-:W-:Y:S05]  /*2770*/  BSYNC B1 ;  /* 0x0000000000017941 */ /* 0x000fea0003800000 */
.L_x_45:
[----:B------:R-:W-:Y:S01]  /*2780*/  @!P3 IMAD R27, R27, R90, R13 ;  /* 0x0000005a1b1bb224 */ /* 0x000fe200078e020d */
[----:B------:R-:W-:Y:S04]  /*2790*/  BSSY B1, `(.L_x_47) ;  /* 0x0000006000017945 */ /* 0x000fe80003800000 */
[----:B------:R4:W-:Y:S01]  /*27a0*/  @!P3 STG.E.U8 desc[UR36][R6.64+0x1], R27 ;  /* 0x0000011b0600b986 */ /* 0x0009e2000c101124 */
[----:B------:R-:W-:Y:S05]  /*27b0*/  @P4 BRA `(.L_x_48) ;  /* 0x00000000000c4947 */ /* 0x000fea0003800000 */
[----:B------:R-:W5:Y:S02]  /*27c0*/  LDG.E.U8 R100, desc[UR36][R2.64+0x8] ;  /* 0x0000082402647981 */ /* 0x000f64000c1e1100 */
[----:B-----5:R-:W-:-:S05]  /*27d0*/  PRMT R10, R100, 0x8880, RZ ;  /* 0x00008880640a7816 */ /* 0x020fca00000000ff */
[----:B------:R-:W-:-:S07]  /*27e0*/  IMAD R13, R10, R91, RZ ;  /* 0x0000005b0a0d7224 */ /* 0x000fce00078e02ff */
.L_x_48:
[----:B------:R-:W-:Y:S05]  /*27f0*/  BSYNC B1 ;  /* 0x0000000000017941 */ /* 0x000fea0003800000 */
.L_x_47:
[----:B---3--:R-:W-:Y:S01]  /*2800*/  @!P4 IMAD R11, R28, R90, R13 ;  /* 0x0000005a1c0bc224 */ /* 0x008fe200078e020d */
[----:B------:R-:W-:Y:S04]  /*2810*/  BSSY B1, `(.L_x_49) ;  /* 0x0000006000017945 */ /* 0x000fe80003800000 */
[----:B------:R3:W-:Y:S01]  /*2820*/  @!P4 STG.E.U8 desc[UR36][R4.64+0x8], R11 ;  /* 0x0000080b0400c986 */ /* 0x0007e2000c101124 */
[----:B------:R-:W-:Y:S05]  /*2830*/  @P2 BRA `(.L_x_50) ;  /* 0x00000000000c2947 */ /* 0x000fea0003800000 */
[----:B------:R-:W5:Y:S02]  /*2840*/  LDG.E.U8 R100, desc[UR36][R2.64+0x9] ;  /* 0x0000092402647981 */ /* 0x000f64000c1e1100 */
[----:B-----5:R-:W-:-:S05]  /*2850*/  PRMT R10, R100, 0x8880, RZ ;  /* 0x00008880640a7816 */ /* 0x020fca00000000ff */
[----:B------:R-:W-:-:S07]  /*2860*/  IMAD R13, R10, R91, RZ ;  /* 0x0000005b0a0d7224 */ /* 0x000fce00078e02ff */
.L_x_50:
[----:B------:R-:W-:Y:S05]  /*2870*/  BSYNC B1 ;  /* 0x0000000000017941 */ /* 0x000fea0003800000 */
.L_x_49:
[C---:B------:R-:W-:Y:S01]  /*2880*/  ISETP.LT.OR P4, PT, R0.reuse, 0x9, !P0 ;  /* 0x000000090000780c */ /* 0x040fe20004781670 */
[----:B------:R-:W-:Y:S01]  /*2890*/  @!P2 IMAD R29, R29, R90, R13 ;  /* 0x0000005a1d1da224 */ /* 0x000fe200078e020d */
[----:B------:R-:W-:Y:S01]  /*28a0*/  BSSY B1, `(.L_x_51) ;  /* 0x0000009000017945 */ /* 0x000fe20003800000 */
[C---:B------:R-:W-:Y:S02]  /*28b0*/  ISETP.LT.OR P3, PT, R0.reuse, 0xa, !P0 ;  /* 0x0000000a0000780c */ /* 0x040fe40004761670 */
[C---:B------:R-:W-:Y:S01]  /*28c0*/  ISETP.LT.OR P5, PT, R0.reuse, 0x11, !P1 ;  /* 0x000000110000780c */ /* 0x040fe20004fa1670 */
[----:B------:R0:W-:Y:S01]  /*28d0*/  @!P2 STG.E.U8 desc[UR36][R4.64+0x9], R29 ;  /* 0x0000091d0400a986 */ /* 0x0001e2000c101124 */
[----:B------:R-:W-:-:S06]  /*28e0*/  ISETP.LT.OR P2, PT, R0, 0x12, !P1 ;  /* 0x000000120000780c */ /* 0x000fcc0004f41670 */
[----:B------:R-:W-:Y:S07]  /*28f0*/  @P4 BRA `(.L_x_52) ;  /* 0x00000000000c4947 */ /* 0x000fee0003800000 */
[----:B------:R-:W5:Y:S02]  /*2900*/  LDG.E.U8 R100, desc[UR36][R8.64+0x8] ;  /* 0x0000082408647981 */ /* 0x000f64000c1e1100 */
[----:B-----5:R-:W-:-:S05]  /*2910*/  PRMT R10, R100, 0x8880, RZ ;  /* 0x00008880640a7816 */ /* 0x020fca00000000ff */
[----:B------:R-:W-:-:S07]  /*2920*/  IMAD R13, R10, R91, RZ ;  /* 0x0000005b0a0d7224 */ /* 0x000fce00078e02ff */
.L_x_52:
[----:B------:R-:W-:Y:S05]  /*2930*/  BSYNC B1 ;  /* 0x0000000000017941 */ /* 0x000fea0003800000 */
.L_x_51:
[----:B---3--:R-:W-:Y:S01]  /*2940*/  @!P4 IMAD R11, R30, R90, R13 ;  /* 0x0000005a1e0bc224 */ /* 0x008fe200078e020d */
[----:B------:R-:W-:Y:S04]  /*2950*/  BSSY B1, `(.L_x_53) ;  /* 0x0000006000017945 */ /* 0x000fe80003800000 */
[----:B------:R3:W-:Y:S01]  /*2960*/  @!P4 STG.E.U8 desc[UR36][R6.64+0x8], R11 ;  /* 0x0000080b0600c986 */ /* 0x0007e2000c101124 */
[----:B------:R-:W-:Y:S05]  /*2970*/  @P3 BRA `(.L_x_54) ;  /* 0x00000000000c3947 */ /* 0x000fea0003800000 */
[----:B------:R-:W5:Y:S02]  /*2980*/  LDG.E.U8 R100, desc[UR36][R8.64+0x9] ;  /* 0x0000092408647981 */ /* 0x000f64000c1e1100 */
[----:B-----5:R-:W-:-:S05]  /*2990*/  PRMT R10, R100, 0x8880, RZ ;  /* 0x00008880640a7816 */ /* 0x020fca00000000ff */
[----:B------:R-:W-:-:S07]  /*29a0*/  IMAD R13, R10, R91, RZ ;  /* 0x0000005b0a0d7224 */ /* 0x000fce00078e02ff */
.L_x_54:
[----:B------:R-:W-:Y:S05]  /*29b0*/  BSYNC B1 ;  /* 0x0000000000017941 */ /* 0x000fea0003800000 */
.L_x_53:
[----:B------:R-:W-:Y:S01]  /*29c0*/  @!P3 IMAD R31, R31, R90, R13 ;  /* 0x0000005a1f1fb224 */ /* 0x000fe200078e020d */
[----:B------:R-:W-:Y:S04]  /*29d0*/  BSSY B1, `(.L_x_55) ;  /* 0x0000006000017945 */ /* 0x000fe80003800000 */
[----:B------:R0:W-:Y:S01]  /*29e0*/  @!P3 STG.E.U8 desc[UR36][R6.64+0x9], R31 ;  /* 0x0000091f0600b986 */ /* 0x0001e2000c101124 */
[----:B------:R-:W-:Y:S05]  /*29f0*/  @P5 BRA `(.L_x_56) ;  /* 0x00000000000c5947 */ /* 0x000fea0003800000 */
[----:B------:R-:W5:Y:S02]  /*2a00*/  LDG.E.U8 R100, desc[UR36][R2.64+0x10] ;  /* 0x0000102402647981 */ /* 0x000f64000c1e1100 */
[----:B-----5:R-:W-:-:S05]  /*2a10*/  PRMT R10, R100, 0x8880, RZ ;  /* 0x00008880640a7816 */ /* 0x020fca00000000ff */
[----:B------:R-:W-:-:S07]  /*2a20*/  IMAD R13, R10, R91, RZ ;  /* 0x0000005b0a0d7224 */ /* 0x000fce00078e02ff */
.L_x_56:
[----:B------:R-:W-:Y:S05]  /*2a30*/  BSYNC B1 ;  /* 0x0000000000017941 */ /* 0x000fea0003800000 */
.L_x_55:
[----:B---3--:R-:W-:Y:S01]  /*2a40*/  @!P5 IMAD R11, R32, R90, R13 ;  /* 0x0000005a200bd224 */ /* 0x008fe200078e020d */
[----:B------:R-:W-:Y:S04]  /*2a50*/  BSSY B1, `(.L_x_57) ;  /* 0x0000006000017945 */ /* 0x000fe80003800000 */
[----:B------:R3:W-:Y:S01]  /*2a60*/  @!P5 STG.E.U8 desc[UR36][R4.64+0x10], R11 ;  /* 0x0000100b0400d986 */ /* 0x0007e2000c101124 */
[----:B------:R-:W-:Y:S05]  /*2a70*/  @P2 BRA `(.L_x_58) ;  /* 0x00000000000c2947 */ /* 0x000fea0003800000 */
[----:B------:R-:W5:Y:S02]  /*2a80*/  LDG.E.U8 R100, desc[UR36][R2.64+0x11] ;  /* 0x0000112402647981 */ /* 0x000f64000c1e1100 */
[----:B-----5:R-:W-:-:S05]  /*2a90*/  PRMT R10, R100, 0x8880, RZ ;  /* 0x00008880640a7816 */ /* 0x020fca00000000ff */
[----:B------:R-:W-:-:S07]  /*2aa0*/  IMAD R13, R10, R91, RZ ;  /* 0x0000005b0a0d7224 */ /* 0x000fce00078e02ff */
.L_x_58:
[----:B------:R-:W-:Y:S05]  /*2ab0*/  BSYNC B1 ;  /* 0x0000000000017941 */ /* 0x000fea0003800000 */
.L_x_57:
        /* <DEDUP_REMOVED lines=11> */
.L_x_60:
[----:B------:R-:W-:Y:S05]  /*2b70*/  BSYNC B1 ;  /* 0x0000000000017941 */ /* 0x000fea0003800000 */
.L_x_59:
[----:B---3--:R-:W-:Y:S01]  /*2b80*/  @!P4 IMAD R11, R34, R90, R13 ;  /* 0x0000005a220bc224 */ /* 0x008fe200078e020d */
[----:B------:R-:W-:Y:S04]  /*2b90*/  BSSY B1, `(.L_x_61) ;  /* 0x0000006000017945 */ /* 0x000fe80003800000 */
[----:B------:R3:W-:Y:S01]  /*2ba0*/  @!P4 STG.E.U8 desc[UR36][R6.64+0x10], R11 ;  /* 0x0000100b0600c986 */ /* 0x0007e2000c101124 */
[----:B------:R-:W-:Y:S05]  /*2bb0*/  @P3 BRA `(.L_x_62) ;  /* 0x00000000000c3947 */ /* 0x000fea0003800000 */
[----:B------:R-:W5:Y:S02]  /*2bc0*/  LDG.E.U8 R100, desc[UR36][R8.64+0x11] ;  /* 0x0000112408647981 */ /* 0x000f64000c1e1100 */
[----:B-----5:R-:W-:-:S05]  /*2bd0*/  PRMT R10, R100, 0x8880, RZ ;  /* 0x00008880640a7816 */ /* 0x020fca00000000ff */
[----:B------:R-:W-:-:S07]  /*2be0*/  IMAD R13, R10, R91, RZ ;  /* 0x0000005b0a0d7224 */ /* 0x000fce00078e02ff */
.L_x_62:
[----:B------:R-:W-:Y:S05]  /*2bf0*/  BSYNC B1 ;  /* 0x0000000000017941 */ /* 0x000fea0003800000 */
.L_x_61:
[----:B------:R-:W-:Y:S01]  /*2c00*/  @!P3 IMAD R35, R35, R90, R13 ;  /* 0x0000005a2323b224 */ /* 0x000fe200078e020d */
[----:B------:R-:W-:Y:S04]  /*2c10*/  BSSY B1, `(.L_x_63) ;  /* 0x0000006000017945 */ /* 0x000fe80003800000 */
[----:B------:R0:W-:Y:S01]  /*2c20*/  @!P3 STG.E.U8 desc[UR36][R6.64+0x11], R35 ;  /* 0x000011230600b986 */ /* 0x0001e2000c101124 */
[----:B------:R-:W-:Y:S05]  /*2c30*/  @P5 BRA `(.L_x_64) ;  /* 0x00000000000c5947 */ /* 0x000fea0003800000 */
[----:B------:R-:W5:Y:S02]  /*2c40*/  LDG.E.U8 R100, desc[UR36][R2.64+0x18] ;  /* 0x0000182402647981 */ /* 0x000f64000c1e1100 */
[----:B-----5:R-:W-:-:S05]  /*2c50*/  PRMT R10, R100, 0x8880, RZ ;  /* 0x00008880640a7816 */ /* 0x020fca00000000ff */
[----:B------:R-:W-:-:S07]  /*2c60*/  IMAD R13, R10, R91, RZ ;  /* 0x0000005b0a0d7224 */ /* 0x000fce00078e02ff */
.L_x_64:
[----:B------:R-:W-:Y:S05]  /*2c70*/  BSYNC B1 ;  /* 0x0000000000017941 */ /* 0x000fea0003800000 */
.L_x_63:
[----:B---3--:R-:W-:Y:S01]  /*2c80*/  @!P5 IMAD R11, R36, R90, R13 ;  /* 0x0000005a240bd224 */ /* 0x008fe200078e020d */
[----:B------:R-:W-:Y:S04]  /*2c90*/  BSSY B1, `(.L_x_65) ;  /* 0x0000006000017945 */ /* 0x000fe80003800000 */
[----:B------:R3:W-:Y:S01]  /*2ca0*/  @!P5 STG.E.U8 desc[UR36][R4.64+0x18], R11 ;  /* 0x0000180b0400d986 */ /* 0x0007e2000c101124 */
[----:B------:R-:W-:Y:S05]  /*2cb0*/  @P2 BRA `(.L_x_66) ;  /* 0x00000000000c2947 */ /* 0x000fea0003800000 */
[----:B------:R-:W5:Y:S02]  /*2cc0*/  LDG.E.U8 R100, desc[UR36][R2.64+0x19] ;  /* 0x0000192402647981 */ /* 0x000f64000c1e1100 */
[----:B-----5:R-:W-:-:S05]  /*2cd0*/  PRMT R10, R100, 0x8880, RZ ;  /* 0x00008880640a7816 */ /* 0x020fca00000000ff */
[----:B------:R-:W-:-:S07]  /*2ce0*/  IMAD R13, R10, R91, RZ ;  /* 0x0000005b0a0d7224 */ /* 0x000fce00078e02ff */
.L_x_66:
[----:B------:R-:W-:Y:S05]  /*2cf0*/  BSYNC B1 ;  /* 0x0000000000017941 */ /* 0x000fea0003800000 */
.L_x_65:
        /* <DEDUP_REMOVED lines=11> */
.L_x_68:
[----:B------:R-:W-:Y:S05]  /*2db0*/  BSYNC B1 ;  /* 0x0000000000017941 */ /* 0x000fea0003800000 */
.L_x_67:
[----:B---3--:R-:W-:Y:S01]  /*2dc0*/  @!P4 IMAD R11, R38, R90, R13 ;  /* 0x0000005a260bc224 */ /* 0x008fe200078e020d */
[----:B------:R-:W-:Y:S04]  /*2dd0*/  BSSY B1, `(.L_x_69) ;  /* 0x0000006000017945 */ /* 0x000fe80003800000 */
[----:B------:R3:W-:Y:S01]  /*2de0*/  @!P4 STG.E.U8 desc[UR36][R6.64+0x18], R11 ;  /* 0x0000180b0600c986 */ /* 0x0007e2000c101124 */
[----:B------:R-:W-:Y:S05]  /*2df0*/  @P3 BRA `(.L_x_70) ;  /* 0x00000000000c3947 */ /* 0x000fea0003800000 */
[----:B------:R-:W5:Y:S02]  /*2e00*/  LDG.E.U8 R100, desc[UR36][R8.64+0x19] ;  /* 0x0000192408647981 */ /* 0x000f64000c1e1100 */
[----:B-----5:R-:W-:-:S05]  /*2e10*/  PRMT R10, R100, 0x8880, RZ ;  /* 0x00008880640a7816 */ /* 0x020fca00000000ff */
[----:B------:R-:W-:-:S07]  /*2e20*/  IMAD R13, R10, R91, RZ ;  /* 0x0000005b0a0d7224 */ /* 0x000fce00078e02ff */
.L_x_70:
[----:B------:R-:W-:Y:S05]  /*2e30*/  BSYNC B1 ;  /* 0x0000000000017941 */ /* 0x000fea0003800000 */
.L_x_69:
[----:B------:R-:W-:Y:S01]  /*2e40*/  @!P3 IMAD R39, R39, R90, R13 ;  /* 0x0000005a2727b224 */ /* 0x000fe200078e020d */
[----:B------:R-:W-:Y:S04]  /*2e50*/  BSSY B1, `(.L_x_71) ;  /* 0x0000006000017945 */ /* 0x000fe80003800000 */
[----:B------:R0:W-:Y:S01]  /*2e60*/  @!P3 STG.E.U8 desc[UR36][R6.64+0x19], R39 ;  /* 0x000019270600b986 */ /* 0x0001e2000c101124 */
[----:B------:R-:W-:Y:S05]  /*2e70*/  @P5 BRA `(.L_x_72) ;  /* 0x00000000000c5947 */ /* 0x000fea0003800000 */
[----:B------:R-:W5:Y:S02]  /*2e80*/  LDG.E.U8 R100, desc[UR36][R2.64+0x20] ;  /* 0x0000202402647981 */ /* 0x000f64000c1e1100 */
[----:B-----5:R-:W-:-:S05]  /*2e90*/  PRMT R10, R100, 0x8880, RZ ;  /* 0x00008880640a7816 */ /* 0x020fca00000000ff */
[----:B------:R-:W-:-:S07]  /*2ea0*/  IMAD R13, R10, R91, RZ ;  /* 0x0000005b0a0d7224 */ /* 0x000fce00078e02ff */
.L_x_72:
[----:B------:R-:W-:Y:S05]  /*2eb0*/  BSYNC B1 ;  /* 0x0000000000017941 */ /* 0x000fea0003800000 */
.L_x_71:
[----:B---3--:R-:W-:Y:S01]  /*2ec0*/  @!P5 IMAD R11, R40, R90, R13 ;  /* 0x0000005a280bd224 */ /* 0x008fe200078e020d */
[----:B------:R-:W-:Y:S04]  /*2ed0*/  BSSY B1, `(.L_x_73) ;  /* 0x0000006000017945 */ /* 0x000fe80003800000 */
[----:B------:R3:W-:Y:S01]  /*2ee0*/  @!P5 STG.E.U8 desc[UR36][R4.64+0x20], R11 ;  /* 0x0000200b0400d986 */ /* 0x0007e2000c101124 */
[----:B------:R-:W-:Y:S05]  /*2ef0*/  @P2 BRA `(.L_x_74) ;  /* 0x00000000000c2947 */ /* 0x000fea0003800000 */
[----:B------:R-:W5:Y:S02]  /*2f00*/  LDG.E.U8 R100, desc[UR36][R2.64+0x21] ;  /* 0x0000212402647981 */ /* 0x000f64000c1e1100 */
[----:B-----5:R-:W-:-:S05]  /*2f10*/  PRMT R10, R100, 0x8880, RZ ;  /* 0x00008880640a7816 */ /* 0x020fca00000000ff */
[----:B------:R-:W-:-:S07]  /*2f20*/  IMAD R13, R10, R91, RZ ;  /* 0x0000005b0a0d7224 */ /* 0x000fce00078e02ff */
.L_x_74:
[----:B------:R-:W-:Y:S05]  /*2f30*/  BSYNC B1 ;  /* 0x0000000000017941 */ /* 0x000fea0003800000 */
.L_x_73:
        /* <DEDUP_REMOVED lines=11> */
.L_x_76:
[----:B------:R-:W-:Y:S05]  /*2ff0*/  BSYNC B1 ;  /* 0x0000000000017941 */ /* 0x000fea0003800000 */
.L_x_75:
[----:B---3--:R-:W-:Y:S01]  /*3000*/  @!P4 IMAD R11, R42, R90, R13 ;  /* 0x0000005a2a0bc224 */ /* 0x008fe200078e020d */
[----:B------:R-:W-:Y:S04]  /*3010*/  BSSY B1, `(.L_x_77) ;  /* 0x0000006000017945 */ /* 0x000fe80003800000 */
[----:B------:R3:W-:Y:S01]  /*3020*/  @!P4 STG.E.U8 desc[UR36][R6.64+0x20], R11 ;  /* 0x0000200b0600c986 */ /* 0x0007e2000c101124 */
[----:B------:R-:W-:Y:S05]  /*3030*/  @P3 BRA `(.L_x_78) ;  /* 0x00000000000c3947 */ /* 0x000fea0003800000 */
[----:B------:R-:W5:Y:S02]  /*3040*/  LDG.E.U8 R100, desc[UR36][R8.64+0x21] ;  /* 0x0000212408647981 */ /* 0x000f64000c1e1100 */
[----:B-----5:R-:W-:-:S05]  /*3050*/  PRMT R10, R100, 0x8880, RZ ;  /* 0x00008880640a7816 */ /* 0x020fca00000000ff */
[----:B------:R-:W-:-:S07]  /*3060*/  IMAD R13, R10, R91, RZ ;  /* 0x0000005b0a0d7224 */ /* 0x000fce00078e02ff */
.L_x_78:
[----:B------:R-:W-:Y:S05]  /*3070*/  BSYNC B1 ;  /* 0x0000000000017941 */ /* 0x000fea0003800000 */
.L_x_77:
[----:B------:R-:W-:Y:S01]  /*3080*/  @!P3 IMAD R43, R43, R90, R13 ;  /* 0x0000005a2b2bb224 */ /* 0x000fe200078e020d */
[----:B------:R-:W-:Y:S04]  /*3090*/  BSSY B1, `(.L_x_79) ;  /* 0x0000006000017945 */ /* 0x000fe80003800000 */
[----:B------:R0:W-:Y:S01]  /*30a0*/  @!P3 STG.E.U8 desc[UR36][R6.64+0x21], R43 ;  /* 0x0000212b0600b986 */ /* 0x0001e2000c101124 */
[----:B------:R-:W-:Y:S05]  /*30b0*/  @P5 BRA `(.L_x_80) ;  /* 0x00000000000c5947 */ /* 0x000fea0003800000 */
[----:B------:R-:W5:Y:S02]  /*30c0*/  LDG.E.U8 R100, desc[UR36][R2.64+0x28] ;  /* 0x0000282402647981 */ /* 0x000f64000c1e1100 */
[----:B-----5:R-:W-:-:S05]  /*30d0*/  PRMT R10, R100, 0x8880, RZ ;  /* 0x00008880640a7816 */ /* 0x020fca00000000ff */
[----:B------:R-:W-:-:S07]  /*30e0*/  IMAD R13, R10, R91, RZ ;  /* 0x0000005b0a0d7224 */ /* 0x000fce00078e02ff */
.L_x_80:
[----:B------:R-:W-:Y:S05]  /*30f0*/  BSYNC B1 ;  /* 0x0000000000017941 */ /* 0x000fea0003800000 */
.L_x_79:
[----:B---3--:R-:W-:Y:S01]  /*3100*/  @!P5 IMAD R11, R44, R90, R13 ;  /* 0x0000005a2c0bd224 */ /* 0x008fe200078e020d */
[----:B------:R-:W-:Y:S04]  /*3110*/  BSSY B1, `(.L_x_81) ;  /* 0x0000006000017945 */ /* 0x000fe80003800000 */
[----:B------:R3:W-:Y:S01]  /*3120*/  @!P5 STG.E.U8 desc[UR36][R4.64+0x28], R11 ;  /* 0x0000280b0400d986 */ /* 0x0007e2000c101124 */
[----:B------:R-:W-:Y:S05]  /*3130*/  @P2 BRA `(.L_x_82) ;  /* 0x00000000000c2947 */ /* 0x000fea0003800000 */
[----:B------:R-:W5:Y:S02]  /*3140*/  LDG.E.U8 R100, desc[UR36][R2.64+0x29] ;  /* 0x0000292402647981 */ /* 0x000f64000c1e1100 */
[----:B-----5:R-:W-:-:S05]  /*3150*/  PRMT R10, R100, 0x8880, RZ ;  /* 0x00008880640a7816 */ /* 0x020fca00000000ff */
[----:B------:R-:W-:-:S07]  /*3160*/  IMAD R13, R10, R91, RZ ;  /* 0x0000005b0a0d7224 */ /* 0x000fce00078e02ff */
.L_x_82:
[----:B------:R-:W-:Y:S05]  /*3170*/  BSYNC B1 ;  /* 0x0000000000017941 */ /* 0x000fea0003800000 */
.L_x_81:
        /* <DEDUP_REMOVED lines=11> */
.L_x_84:
[----:B------:R-:W-:Y:S05]  /*3230*/  BSYNC B1 ;  /* 0x0000000000017941 */ /* 0x000fea0003800000 */
.L_x_83:
[----:B---3--:R-:W-:Y:S01]  /*3240*/  @!P4 IMAD R11, R46, R90, R13 ;  /* 0x0000005a2e0bc224 */ /* 0x008fe200078e020d */
[----:B------:R-:W-:Y:S04]  /*3250*/  BSSY B1, `(.L_x_85) ;  /* 0x0000006000017945 */ /* 0x000fe80003800000 */
[----:B------:R3:W-:Y:S01]  /*3260*/  @!P4 STG.E.U8 desc[UR36][R6.64+0x28], R11 ;  /* 0x0000280b0600c986 */ /* 0x0007e2000c101124 */
[----:B------:R-:W-:Y:S05]  /*3270*/  @P3 BRA `(.L_x_86) ;  /* 0x00000000000c3947 */ /* 0x000fea0003800000 */
[----:B------:R-:W5:Y:S02]  /*3280*/  LDG.E.U8 R100, desc[UR36][R8.64+0x29] ;  /* 0x0000292408647981 */ /* 0x000f64000c1e1100 */
[----:B-----5:R-:W-:-:S05]  /*3290*/  PRMT R10, R100, 0x8880, RZ ;  /* 0x00008880640a7816 */ /* 0x020fca00000000ff */
[----:B------:R-:W-:-:S07]  /*32a0*/  IMAD R13, R10, R91, RZ ;  /* 0x0000005b0a0d7224 */ /* 0x000fce00078e02ff */
.L_x_86:
[----:B------:R-:W-:Y:S05]  /*32b0*/  BSYNC B1 ;  /* 0x0000000000017941 */ /* 0x000fea0003800000 */
.L_x_85:
[----:B------:R-:W-:Y:S01]  /*32c0*/  @!P3 IMAD R47, R47, R90, R13 ;  /* 0x0000005a2f2fb224 */ /* 0x000fe200078e020d */
[----:B------:R-:W-:Y:S04]  /*32d0*/  BSSY B1, `(.L_x_87) ;  /* 0x0000006000017945 */ /* 0x000fe80003800000 */
[----:B------:R0:W-:Y:S01]  /*32e0*/  @!P3 STG.E.U8 desc[UR36][R6.64+0x29], R47 ;  /* 0x0000292f0600b986 */ /* 0x0001e2000c101124 */
[----:B------:R-:W-:Y:S05]  /*32f0*/  @P5 BRA `(.L_x_88) ;  /* 0x00000000000c5947 */ /* 0x000fea0003800000 */
[----:B------:R-:W5:Y:S02]  /*3300*/  LDG.E.U8 R100, desc[UR36][R2.64+0x30] ;  /* 0x0000302402647981 */ /* 0x000f64000c1e1100 */
[----:B-----5:R-:W-:-:S05]  /*3310*/  PRMT R10, R100, 0x8880, RZ ;  /* 0x00008880640a7816 */ /* 0x020fca00000000ff */
[----:B------:R-:W-:-:S07]  /*3320*/  IMAD R13, R10, R91, RZ ;  /* 0x0000005b0a0d7224 */ /* 0x000fce00078e02ff */
.L_x_88:
[----:B------:R-:W-:Y:S05]  /*3330*/  BSYNC B1 ;  /* 0x0000000000017941 */ /* 0x000fea0003800000 */
.L_x_87:
[----:B---3--:R-:W-:Y:S01]  /*3340*/  @!P5 IMAD R11, R48, R90, R13 ;  /* 0x0000005a300bd224 */ /* 0x008fe200078e020d */
[----:B------:R-:W-:Y:S04]  /*3350*/  BSSY B1, `(.L_x_89) ;  /* 0x0000006000017945 */ /* 0x000fe80003800000 */
[----:B------:R3:W-:Y:S01]  /*3360*/  @!P5 STG.E.U8 desc[UR36][R4.64+0x30], R11 ;  /* 0x0000300b0400d986 */ /* 0x0007e2000c101124 */
[----:B------:R-:W-:Y:S05]  /*3370*/  @P2 BRA `(.L_x_90) ;  /* 0x00000000000c2947 */ /* 0x000fea0003800000 */
[----:B------:R-:W5:Y:S02]  /*3380*/  LDG.E.U8 R100, desc[UR36][R2.64+0x31] ;  /* 0x0000312402647981 */ /* 0x000f64000c1e1100 */
[----:B-----5:R-:W-:-:S05]  /*3390*/  PRMT R10, R100, 0x8880, RZ ;  /* 0x00008880640a7816 */ /* 0x020fca00000000ff */
[----:B------:R-:W-:-:S07]  /*33a0*/  IMAD R13, R10, R91, RZ ;  /* 0x0000005b0a0d7224 */ /* 0x000fce00078e02ff */
.L_x_90:
[----:B------:R-:W-:Y:S05]  /*33b0*/  BSYNC B1 ;  /* 0x0000000000017941 */ /* 0x000fea0003800000 */
.L_x_89:
        /* <DEDUP_REMOVED lines=11> */
.L_x_92:
[----:B------:R-:W-:Y:S05]  /*3470*/  BSYNC B1 ;  /* 0x0000000000017941 */ /* 0x000fea0003800000 */
.L_x_91:
[----:B---3--:R-:W-:Y:S01]  /*3480*/  @!P4 IMAD R11, R50, R90, R13 ;  /* 0x0000005a320bc224 */ /* 0x008fe200078e020d */
[----:B------:R-:W-:Y:S04]  /*3490*/  BSSY B1, `(.L_x_93) ;  /* 0x0000006000017945 */ /* 0x000fe80003800000 */
[----:B------:R3:W-:Y:S01]  /*34a0*/  @!P4 STG.E.U8 desc[UR36][R6.64+0x30], R11 ;  /* 0x0000300b0600c986 */ /* 0x0007e2000c101124 */
[----:B------:R-:W-:Y:S05]  /*34b0*/  @P3 BRA `(.L_x_94) ;  /* 0x00000000000c3947 */ /* 0x000fea0003800000 */
[----:B------:R-:W5:Y:S02]  /*34c0*/  LDG.E.U8 R100, desc[UR36][R8.64+0x31] ;  /* 0x0000312408647981 */ /* 0x000f64000c1e1100 */
[----:B-----5:R-:W-:-:S05]  /*34d0*/  PRMT R10, R100, 0x8880, RZ ;  /* 0x00008880640a7816 */ /* 0x020fca00000000ff */
[----:B------:R-:W-:-:S07]  /*34e0*/  IMAD R13, R10, R91, RZ ;  /* 0x0000005b0a0d7224 */ /* 0x000fce00078e02ff */
.L_x_94:
[----:B------:R-:W-:Y:S05]  /*34f0*/  BSYNC B1 ;  /* 0x0000000000017941 */ /* 0x000fea0003800000 */
.L_x_93:
[----:B------:R-:W-:Y:S01]  /*3500*/  @!P3 IMAD R51, R51, R90, R13 ;  /* 0x0000005a3333b224 */ /* 0x000fe200078e020d */
[----:B------:R-:W-:Y:S04]  /*3510*/  BSSY B1, `(.L_x_95) ;  /* 0x0000006000017945 */ /* 0x000fe80003800000 */
[----:B------:R0:W-:Y:S01]  /*3520*/  @!P3 STG.E.U8 desc[UR36][R6.64+0x31], R51 ;  /* 0x000031330600b986 */ /* 0x0001e2000c101124 */
[----:B------:R-:W-:Y:S05]  /*3530*/  @P5 BRA `(.L_x_96) ;  /* 0x00000000000c5947 */ /* 0x000fea0003800000 */
[----:B------:R-:W5:Y:S02]  /*3540*/  LDG.E.U8 R100, desc[UR36][R2.64+0x38] ;  /* 0x0000382402647981 */ /* 0x000f64000c1e1100 */
[----:B-----5:R-:W-:-:S05]  /*3550*/  PRMT R10, R100, 0x8880, RZ ;  /* 0x00008880640a7816 */ /* 0x020fca00000000ff */
[----:B------:R-:W-:-:S07]  /*3560*/  IMAD R13, R10, R91, RZ ;  /* 0x0000005b0a0d7224 */ /* 0x000fce00078e02ff */
.L_x_96:
[----:B------:R-:W-:Y:S05]  /*3570*/  BSYNC B1 ;  /* 0x0000000000017941 */ /* 0x000fea0003800000 */
.L_x_95:
[----:B---3--:R-:W-:Y:S01]  /*3580*/  @!P5 IMAD R11, R52, R90, R13 ;  /* 0x0000005a340bd224 */ /* 0x008fe200078e020d */
[----:B------:R-:W-:Y:S04]  /*3590*/  BSSY B1, `(.L_x_97) ;  /* 0x0000006000017945 */ /* 0x000fe80003800000 */
[----:B------:R3:W-:Y:S01]  /*35a0*/  @!P5 STG.E.U8 desc[UR36][R4.64+0x38], R11 ;  /* 0x0000380b0400d986 */ /* 0x0007e2000c101124 */
[----:B------:R-:W-:Y:S05]  /*35b0*/  @P2 BRA `(.L_x_98) ;  /* 0x00000000000c2947 */ /* 0x000fea0003800000 */
[----:B------:R-:W5:Y:S02]  /*35c0*/  LDG.E.U8 R100, desc[UR36][R2.64+0x39] ;  /* 0x0000392402647981 */ /* 0x000f64000c1e1100 */
[----:B-----5:R-:W-:-:S05]  /*35d0*/  PRMT R10, R100, 0x8880, RZ ;  /* 0x00008880640a7816 */ /* 0x020fca00000000ff */
[----:B------:R-:W-:-:S07]  /*35e0*/  IMAD R13, R10, R91, RZ ;  /* 0x0000005b0a0d7224 */ /* 0x000fce00078e02ff */
.L_x_98:
[----:B------:R-:W-:Y:S05]  /*35f0*/  BSYNC B1 ;  /* 0x0000000000017941 */ /* 0x000fea0003800000 */
.L_x_97:
        /* <DEDUP_REMOVED lines=11> */
.L_x_100:
[----:B------:R-:W-:Y:S05]  /*36b0*/  BSYNC B1 ;  /* 0x0000000000017941 */ /* 0x000fea0003800000 */
.L_x_99:
[----:B---3--:R-:W-:Y:S01]  /*36c0*/  @!P4 IMAD R11, R54, R90, R13 ;  /* 0x0000005a360bc224 */ /* 0x008fe200078e020d */
[----:B------:R-:W-:Y:S04]  /*36d0*/  BSSY B1, `(.L_x_101) ;  /* 0x0000006000017945 */ /* 0x000fe80003800000 */
[----:B------:R3:W-:Y:S01]  /*36e0*/  @!P4 STG.E.U8 desc[UR36][R6.64+0x38], R11 ;  /* 0x0000380b0600c986 */ /* 0x0007e2000c101124 */
[----:B------:R-:W-:Y:S05]  /*36f0*/  @P3 BRA `(.L_x_102) ;  /* 0x00000000000c3947 */ /* 0x000fea0003800000 */
[----:B------:R-:W5:Y:S02]  /*3700*/  LDG.E.U8 R100, desc[UR36][R8.64+0x39] ;  /* 0x0000392408647981 */ /* 0x000f64000c1e1100 */
[----:B-----5:R-:W-:-:S05]  /*3710*/  PRMT R10, R100, 0x8880, RZ ;  /* 0x00008880640a7816 */ /* 0x020fca00000000ff */
[----:B------:R-:W-:-:S07]  /*3720*/  IMAD R13, R10, R91, RZ ;  /* 0x0000005b0a0d7224 */ /* 0x000fce00078e02ff */
.L_x_102:
[----:B------:R-:W-:Y:S05]  /*3730*/  BSYNC B1 ;  /* 0x0000000000017941 */ /* 0x000fea0003800000 */
.L_x_101:
[----:B------:R-:W-:Y:S01]  /*3740*/  @!P3 IMAD R55, R55, R90, R13 ;  /* 0x0000005a3737b224 */ /* 0x000fe200078e020d */
[----:B------:R-:W-:Y:S04]  /*3750*/  BSSY B1, `(.L_x_103) ;  /* 0x0000006000017945 */ /* 0x000fe80003800000 */
[----:B------:R0:W-:Y:S01]  /*3760*/  @!P3 STG.E.U8 desc[UR36][R6.64+0x39], R55 ;  /* 0x000039370600b986 */ /* 0x0001e2000c101124 */
[----:B------:R-:W-:Y:S05]  /*3770*/  @P5 BRA `(.L_x_104) ;  /* 0x00000000000c5947 */ /* 0x000fea0003800000 */
[----:B------:R-:W5:Y:S02]  /*3780*/  LDG.E.U8 R100, desc[UR36][R2.64+0x40] ;  /* 0x0000402402647981 */ /* 0x000f64000c1e1100 */
[----:B-----5:R-:W-:-:S05]  /*3790*/  PRMT R10, R100, 0x8880, RZ ;  /* 0x00008880640a7816 */ /* 0x020fca00000000ff */
[----:B------:R-:W-:-:S07]  /*37a0*/  IMAD R13, R10, R91, RZ ;  /* 0x0000005b0a0d7224 */ /* 0x000fce00078e02ff */
.L_x_104:
[----:B------:R-:W-:Y:S05]  /*37b0*/  BSYNC B1 ;  /* 0x0000000000017941 */ /* 0x000fea0003800000 */
.L_x_103:
[----:B---3--:R-:W-:Y:S01]  /*37c0*/  @!P5 IMAD R11, R56, R90, R13 ;  /* 0x0000005a380bd224 */ /* 0x008fe200078e020d */
[----:B------:R-:W-:Y:S04]  /*37d0*/  BSSY B1, `(.L_x_105) ;  /* 0x0000006000017945 */ /* 0x000fe80003800000 */
[----:B------:R3:W-:Y:S01]  /*37e0*/  @!P5 STG.E.U8 desc[UR36][R4.64+0x40], R11 ;  /* 0x0000400b0400d986 */ /* 0x0007e2000c101124 */
[----:B------:R-:W-:Y:S05]  /*37f0*/  @P2 BRA `(.L_x_106) ;  /* 0x00000000000c2947 */ /* 0x000fea0003800000 */
[----:B------:R-:W5:Y:S02]  /*3800*/  LDG.E.U8 R100, desc[UR36][R2.64+0x41] ;  /* 0x0000412402647981 */ /* 0x000f64000c1e1100 */
[----:B-----5:R-:W-:-:S05]  /*3810*/  PRMT R10, R100, 0x8880, RZ ;  /* 0x00008880640a7816 */ /* 0x020fca00000000ff */
[----:B------:R-:W-:-:S07]  /*3820*/  IMAD R13, R10, R91, RZ ;  /* 0x0000005b0a0d7224 */ /* 0x000fce00078e02ff */
.L_x_106:
[----:B------:R-:W-:Y:S05]  /*3830*/  BSYNC B1 ;  /* 0x0000000000017941 */ /* 0x000fea0003800000 */
.L_x_105:
        /* <DEDUP_REMOVED lines=11> */
.L_x_108:
[----:B------:R-:W-:Y:S05]  /*38f0*/  BSYNC B1 ;  /* 0x0000000000017941 */ /* 0x000fea0003800000 */
.L_x_107:
[----:B---3--:R-:W-:Y:S01]  /*3900*/  @!P4 IMAD R11, R58, R90, R13 ;  /* 0x0000005a3a0bc224 */ /* 0x008fe200078e020d */
[----:B------:R-:W-:Y:S04]  /*3910*/  BSSY B1, `(.L_x_109) ;  /* 0x0000006000017945 */ /* 0x000fe80003800000 */
[----:B------:R3:W-:Y:S01]  /*3920*/  @!P4 STG.E.U8 desc[UR36][R6.64+0x40], R11 ;  /* 0x0000400b0600c986 */ /* 0x0007e2000c101124 */
[----:B------:R-:W-:Y:S05]  /*3930*/  @P3 BRA `(.L_x_110) ;  /* 0x00000000000c3947 */ /* 0x000fea0003800000 */
[----:B------:R-:W5:Y:S02]  /*3940*/  LDG.E.U8 R100, desc[UR36][R8.64+0x41] ;  /* 0x0000412408647981 */ /* 0x000f64000c1e1100 */
[----:B-----5:R-:W-:-:S05]  /*3950*/  PRMT R10, R100, 0x8880, RZ ;  /* 0x00008880640a7816 */ /* 0x020fca00000000ff */
[----:B------:R-:W-:-:S07]  /*3960*/  IMAD R13, R10, R91, RZ ;  /* 0x0000005b0a0d7224 */ /* 0x000fce00078e02ff */
.L_x_110:
[----:B------:R-:W-:Y:S05]  /*3970*/  BSYNC B1 ;  /* 0x0000000000017941 */ /* 0x000fea0003800000 */
.L_x_109:
[----:B------:R-:W-:Y:S01]  /*3980*/  @!P3 IMAD R59, R59, R90, R13 ;  /* 0x0000005a3b3bb224 */ /* 0x000fe200078e020d */
[----:B------:R-:W-:Y:S04]  /*3990*/  BSSY B1, `(.L_x_111) ;  /* 0x0000006000017945 */ /* 0x000fe80003800000 */
[----:B------:R0:W-:Y:S01]  /*39a0*/  @!P3 STG.E.U8 desc[UR36][R6.64+0x41], R59 ;  /* 0x0000413b0600b986 */ /* 0x0001e2000c101124 */
[----:B------:R-:W-:Y:S05]  /*39b0*/  @P5 BRA `(.L_x_112) ;  /* 0x00000000000c5947 */ /* 0x000fea0003800000 */
[----:B------:R-:W5:Y:S02]  /*39c0*/  LDG.E.U8 R100, desc[UR36][R2.64+0x48] ;  /* 0x0000482402647981 */ /* 0x000f64000c1e1100 */
[----:B-----5:R-:W-:-:S05]  /*39d0*/  PRMT R10, R100, 0x8880, RZ ;  /* 0x00008880640a7816 */ /* 0x020fca00000000ff */
[----:B------:R-:W-:-:S07]  /*39e0*/  IMAD R13, R10, R91, RZ ;  /* 0x0000005b0a0d7224 */ /* 0x000fce00078e02ff */
.L_x_112:
[----:B------:R-:W-:Y:S05]  /*39f0*/  BSYNC B1 ;  /* 0x0000000000017941 */ /* 0x000fea0003800000 */
.L_x_111:
[----:B---3--:R-:W-:Y:S01]  /*3a00*/  @!P5 IMAD R11, R60, R90, R13 ;  /* 0x0000005a3c0bd224 */ /* 0x008fe200078e020d */
[----:B------:R-:W-:Y:S04]  /*3a10*/  BSSY B1, `(.L_x_113) ;  /* 0x0000006000017945 */ /* 0x000fe80003800000 */
[----:B------:R3:W-:Y:S01]  /*3a20*/  @!P5 STG.E.U8 desc[UR36][R4.64+0x48], R11 ;  /* 0x0000480b0400d986 */ /* 0x0007e2000c101124 */
[----:B------:R-:W-:Y:S05]  /*3a30*/  @P2 BRA `(.L_x_114) ;  /* 0x00000000000c2947 */ /* 0x000fea0003800000 */
[----:B------:R-:W5:Y:S02]  /*3a40*/  LDG.E.U8 R100, desc[UR36][R2.64+0x49] ;  /* 0x0000492402647981 */ /* 0x000f64000c1e1100 */
[----:B-----5:R-:W-:-:S05]  /*3a50*/  PRMT R10, R100, 0x8880, RZ ;  /* 0x00008880640a7816 */ /* 0x020fca00000000ff */
[----:B------:R-:W-:-:S07]  /*3a60*/  IMAD R13, R10, R91, RZ ;  /* 0x0000005b0a0d7224 */ /* 0x000fce00078e02ff */
.L_x_114:
[----:B------:R-:W-:Y:S05]  /*3a70*/  BSYNC B1 ;  /* 0x0000000000017941 */ /* 0x000fea0003800000 */
.L_x_113:
        /* <DEDUP_REMOVED lines=11> */
.L_x_116:
[----:B------:R-:W-:Y:S05]  /*3b30*/  BSYNC B1 ;  /* 0x0000000000017941 */ /* 0x000fea0003800000 */
.L_x_115:
[----:B---3--:R-:W-:Y:S01]  /*3b40*/  @!P4 IMAD R11, R62, R90, R13 ;  /* 0x0000005a3e0bc224 */ /* 0x008fe200078e020d */
[----:B------:R-:W-:Y:S04]  /*3b50*/  BSSY B1, `(.L_x_117) ;  /* 0x0000006000017945 */ /* 0x000fe80003800000 */
[----:B------:R3:W-:Y:S01]  /*3b60*/  @!P4 STG.E.U8 desc[UR36][R6.64+0x48], R11 ;  /* 0x0000480b0600c986 */ /* 0x0007e2000c101124 */
[----:B------:R-:W-:Y:S05]  /*3b70*/  @P3 BRA `(.L_x_118) ;  /* 0x00000000000c3947 */ /* 0x000fea0003800000 */
[----:B------:R-:W5:Y:S02]  /*3b80*/  LDG.E.U8 R100, desc[UR36][R8.64+0x49] ;  /* 0x0000492408647981 */ /* 0x000f64000c1e1100 */
[----:B-----5:R-:W-:-:S05]  /*3b90*/  PRMT R10, R100, 0x8880, RZ ;  /* 0x00008880640a7816 */ /* 0x020fca00000000ff */
[----:B------:R-:W-:-:S07]  /*3ba0*/  IMAD R13, R10, R91, RZ ;  /* 0x0000005b0a0d7224 */ /* 0x000fce00078e02ff */
.L_x_118:
[----:B------:R-:W-:Y:S05]  /*3bb0*/  BSYNC B1 ;  /* 0x0000000000017941 */ /* 0x000fea0003800000 */
.L_x_117:
[----:B------:R-:W-:Y:S01]  /*3bc0*/  @!P3 IMAD R63, R63, R90, R13 ;  /* 0x0000005a3f3fb224 */ /* 0x000fe200078e020d */
[----:B------:R-:W-:Y:S04]  /*3bd0*/  BSSY B1, `(.L_x_119) ;  /* 0x0000006000017945 */ /* 0x000fe80003800000 */
[----:B------:R0:W-:Y:S01]  /*3be0*/  @!P3 STG.E.U8 desc[UR36][R6.64+0x49], R63 ;  /* 0x0000493f0600b986 */ /* 0x0001e2000c101124 */
[----:B------:R-:W-:Y:S05]  /*3bf0*/  @P5 BRA `(.L_x_120) ;  /* 0x00000000000c5947 */ /* 0x000fea0003800000 */
[----:B------:R-:W5:Y:S02]  /*3c00*/  LDG.E.U8 R100, desc[UR36][R2.64+0x50] ;  /* 0x0000502402647981 */ /* 0x000f64000c1e1100 */
[----:B-----5:R-:W-:-:S05]  /*3c10*/  PRMT R10, R100, 0x8880, RZ ;  /* 0x00008880640a7816 */ /* 0x020fca00000000ff */
[----:B------:R-:W-:-:S07]  /*3c20*/  IMAD R13, R10, R91, RZ ;  /* 0x0000005b0a0d7224 */ /* 0x000fce00078e02ff */
.L_x_120:
[----:B------:R-:W-:Y:S05]  /*3c30*/  BSYNC B1 ;  /* 0x0000000000017941 */ /* 0x000fea0003800000 */
.L_x_119:
[----:B---3--:R-:W-:Y:S01]  /*3c40*/  @!P5 IMAD R11, R64, R90, R13 ;  /* 0x0000005a400bd224 */ /* 0x008fe200078e020d */
[----:B------:R-:W-:Y:S04]  /*3c50*/  BSSY B1, `(.L_x_121) ;  /* 0x0000006000017945 */ /* 0x000fe80003800000 */
[----:B------:R3:W-:Y:S01]  /*3c60*/  @!P5 STG.E.U8 desc[UR36][R4.64+0x50], R11 ;  /* 0x0000500b0400d986 */ /* 0x0007e2000c101124 */
[----:B------:R-:W-:Y:S05]  /*3c70*/  @P2 BRA `(.L_x_122) ;  /* 0x00000000000c2947 */ /* 0x000fea0003800000 */
[----:B------:R-:W5:Y:S02]  /*3c80*/  LDG.E.U8 R100, desc[UR36][R2.64+0x51] ;  /* 0x0000512402647981 */ /* 0x000f64000c1e1100 */
[----:B-----5:R-:W-:-:S05]  /*3c90*/  PRMT R10, R100, 0x8880, RZ ;  /* 0x00008880640a7816 */ /* 0x020fca00000000ff */
[----:B------:R-:W-:-:S07]  /*3ca0*/  IMAD R13, R10, R91, RZ ;  /* 0x0000005b0a0d7224 */ /* 0x000fce00078e02ff */
.L_x_122:
[----:B------:R-:W-:Y:S05]  /*3cb0*/  BSYNC B1 ;  /* 0x0000000000017941 */ /* 0x000fea0003800000 */
.L_x_121:
        /* <DEDUP_REMOVED lines=11> */
.L_x_124:
[----:B------:R-:W-:Y:S05]  /*3d70*/  BSYNC B1 ;  /* 0x0000000000017941 */ /* 0x000fea0003800000 */
.L_x_123:
[----:B---3--:R-:W-:Y:S01]  /*3d80*/  @!P4 IMAD R11, R66, R90, R13 ;  /* 0x0000005a420bc224 */ /* 0x008fe200078e020d */
[----:B------:R-:W-:Y:S04]  /*3d90*/  BSSY B1, `(.L_x_125) ;  /* 0x0000006000017945 */ /* 0x000fe80003800000 */
[----:B------:R3:W-:Y:S01]  /*3da0*/  @!P4 STG.E.U8 desc[UR36][R6.64+0x50], R11 ;  /* 0x0000500b0600c986 */ /* 0x0007e2000c101124 */
[----:B------:R-:W-:Y:S05]  /*3db0*/  @P3 BRA `(.L_x_126) ;  /* 0x00000000000c3947 */ /* 0x000fea0003800000 */
[----:B------:R-:W5:Y:S02]  /*3dc0*/  LDG.E.U8 R100, desc[UR36][R8.64+0x51] ;  /* 0x0000512408647981 */ /* 0x000f64000c1e1100 */
[----:B-----5:R-:W-:-:S05]  /*3dd0*/  PRMT R10, R100, 0x8880, RZ ;  /* 0x00008880640a7816 */ /* 0x020fca00000000ff */
[----:B------:R-:W-:-:S07]  /*3de0*/  IMAD R13, R10, R91, RZ ;  /* 0x0000005b0a0d7224 */ /* 0x000fce00078e02ff */
.L_x_126:
[----:B------:R-:W-:Y:S05]  /*3df0*/  BSYNC B1 ;  /* 0x0000000000017941 */ /* 0x000fea0003800000 */
.L_x_125:
[----:B------:R-:W-:Y:S01]  /*3e00*/  @!P3 IMAD R67, R67, R90, R13 ;  /* 0x0000005a4343b224 */ /* 0x000fe200078e020d */
[----:B------:R-:W-:Y:S04]  /*3e10*/  BSSY B1, `(.L_x_127) ;  /* 0x0000006000017945 */ /* 0x000fe80003800000 */
[----:B------:R0:W-:Y:S01]  /*3e20*/  @!P3 STG.E.U8 desc[UR36][R6.64+0x51], R67 ;  /* 0x000051430600b986 */ /* 0x0001e2000c101124 */
[----:B------:R-:W-:Y:S05]  /*3e30*/  @P5 BRA `(.L_x_128) ;  /* 0x00000000000c5947 */ /* 0x000fea0003800000 */
[----:B------:R-:W5:Y:S02]  /*3e40*/  LDG.E.U8 R100, desc[UR36][R2.64+0x58] ;  /* 0x0000582402647981 */ /* 0x000f64000c1e1100 */
[----:B-----5:R-:W-:-:S05]  /*3e50*/  PRMT R10, R100, 0x8880, RZ ;  /* 0x00008880640a7816 */ /* 0x020fca00000000ff */
[----:B------:R-:W-:-:S07]  /*3e60*/  IMAD R13, R10, R91, RZ ;  /* 0x0000005b0a0d7224 */ /* 0x000fce00078e02ff */
.L_x_128:
[----:B------:R-:W-:Y:S05]  /*3e70*/  BSYNC B1 ;  /* 0x0000000000017941 */ /* 0x000fea0003800000 */
.L_x_127:
[----:B---3--:R-:W-:Y:S01]  /*3e80*/  @!P5 IMAD R11, R68, R90, R13 ;  /* 0x0000005a440bd224 */ /* 0x008fe200078e020d */
[----:B------:R-:W-:Y:S04]  /*3e90*/  BSSY B1, `(.L_x_129) ;  /* 0x0000006000017945 */ /* 0x000fe80003800000 */
[----:B------:R3:W-:Y:S01]  /*3ea0*/  @!P5 STG.E.U8 desc[UR36][R4.64+0x58], R11 ;  /* 0x0000580b0400d986 */ /* 0x0007e2000c101124 */
[----:B------:R-:W-:Y:S05]  /*3eb0*/  @P2 BRA `(.L_x_130) ;  /* 0x00000000000c2947 */ /* 0x000fea0003800000 */
[----:B------:R-:W5:Y:S02]  /*3ec0*/  LDG.E.U8 R100, desc[UR36][R2.64+0x59] ;  /* 0x0000592402647981 */ /* 0x000f64000c1e1100 */
[----:B-----5:R-:W-:-:S05]  /*3ed0*/  PRMT R10, R100, 0x8880, RZ ;  /* 0x00008880640a7816 */ /* 0x020fca00000000ff */
[----:B------:R-:W-:-:S07]  /*3ee0*/  IMAD R13, R10, R91, RZ ;  /* 0x0000005b0a0d7224 */ /* 0x000fce00078e02ff */
.L_x_130:
[----:B------:R-:W-:Y:S05]  /*3ef0*/  BSYNC B1 ;  /* 0x0000000000017941 */ /* 0x000fea0003800000 */
.L_x_129:
        /* <DEDUP_REMOVED lines=11> */
.L_x_132:
[----:B------:R-:W-:Y:S05]  /*3fb0*/  BSYNC B1 ;  /* 0x0000000000017941 */ /* 0x000fea0003800000 */
.L_x_131:
[----:B---3--:R-:W-:Y:S01]  /*3fc0*/  @!P4 IMAD R11, R70, R90, R13 ;  /* 0x0000005a460bc224 */ /* 0x008fe200078e020d */
[----:B------:R-:W-:Y:S04]  /*3fd0*/  BSSY B1, `(.L_x_133) ;  /* 0x0000006000017945 */ /* 0x000fe80003800000 */
[----:B------:R3:W-:Y:S01]  /*3fe0*/  @!P4 STG.E.U8 desc[UR36][R6.64+0x58], R11 ;  /* 0x0000580b0600c986 */ /* 0x0007e2000c101124 */
[----:B------:R-:W-:Y:S05]  /*3ff0*/  @P3 BRA `(.L_x_134) ;  /* 0x00000000000c3947 */ /* 0x000fea0003800000 */
[----:B------:R-:W5:Y:S02]  /*4000*/  LDG.E.U8 R100, desc[UR36][R8.64+0x59] ;  /* 0x0000592408647981 */ /* 0x000f64000c1e1100 */
[----:B-----5:R-:W-:-:S05]  /*4010*/  PRMT R10, R100, 0x8880, RZ ;  /* 0x00008880640a7816 */ /* 0x020fca00000000ff */
[----:B------:R-:W-:-:S07]  /*4020*/  IMAD R13, R10, R91, RZ ;  /* 0x0000005b0a0d7224 */ /* 0x000fce00078e02ff */
.L_x_134:
[----:B------:R-:W-:Y:S05]  /*4030*/  BSYNC B1 ;  /* 0x0000000000017941 */ /* 0x000fea0003800000 */
.L_x_133:
[----:B------:R-:W-:Y:S01]  /*4040*/  @!P3 IMAD R71, R71, R90, R13 ;  /* 0x0000005a4747b224 */ /* 0x000fe200078e020d */
[----:B------:R-:W-:Y:S04]  /*4050*/  BSSY B1, `(.L_x_135) ;  /* 0x0000006000017945 */ /* 0x000fe80003800000 */
[----:B------:R0:W-:Y:S01]  /*4060*/  @!P3 STG.E.U8 desc[UR36][R6.64+0x59], R71 ;  /* 0x000059470600b986 */ /* 0x0001e2000c101124 */
[----:B------:R-:W-:Y:S05]  /*4070*/  @P5 BRA `(.L_x_136) ;  /* 0x00000000000c5947 */ /* 0x000fea0003800000 */
[----:B------:R-:W5:Y:S02]  /*4080*/  LDG.E.U8 R100, desc[UR36][R2.64+0x60] ;  /* 0x0000602402647981 */ /* 0x000f64000c1e1100 */
[----:B-----5:R-:W-:-:S05]  /*4090*/  PRMT R10, R100, 0x8880, RZ ;  /* 0x00008880640a7816 */ /* 0x020fca00000000ff */
[----:B------:R-:W-:-:S07]  /*40a0*/  IMAD R13, R10, R91, RZ ;  /* 0x0000005b0a0d7224 */ /* 0x000fce00078e02ff */
.L_x_136:
[----:B------:R-:W-:Y:S05]  /*40b0*/  BSYNC B1 ;  /* 0x0000000000017941 */ /* 0x000fea0003800000 */
.L_x_135:
[----:B---3--:R-:W-:Y:S01]  /*40c0*/  @!P5 IMAD R11, R72, R90, R13 ;  /* 0x0000005a480bd224 */ /* 0x008fe200078e020d */
[----:B------:R-:W-:Y:S04]  /*40d0*/  BSSY B1, `(.L_x_137) ;  /* 0x0000006000017945 */ /* 0x000fe80003800000 */
[----:B------:R3:W-:Y:S01]  /*40e0*/  @!P5 STG.E.U8 desc[UR36][R4.64+0x60], R11 ;  /* 0x0000600b0400d986 */ /* 0x0007e2000c101124 */
[----:B------:R-:W-:Y:S05]  /*40f0*/  @P2 BRA `(.L_x_138) ;  /* 0x00000000000c2947 */ /* 0x000fea0003800000 */
[----:B------:R-:W5:Y:S02]  /*4100*/  LDG.E.U8 R100, desc[UR36][R2.64+0x61] ;  /* 0x0000612402647981 */ /* 0x000f64000c1e1100 */
[----:B-----5:R-:W-:-:S05]  /*4110*/  PRMT R10, R100, 0x8880, RZ ;  /* 0x00008880640a7816 */ /* 0x020fca00000000ff */
[----:B------:R-:W-:-:S07]  /*4120*/  IMAD R13, R10, R91, RZ ;  /* 0x0000005b0a0d7224 */ /* 0x000fce00078e02ff */
.L_x_138:
[----:B------:R-:W-:Y:S05]  /*4130*/  BSYNC B1 ;  /* 0x0000000000017941 */ /* 0x000fea0003800000 */
.L_x_137:
        /* <DEDUP_REMOVED lines=11> */
.L_x_140:
[----:B------:R-:W-:Y:S05]  /*41f0*/  BSYNC B1 ;  /* 0x0000000000017941 */ /* 0x000fea0003800000 */
.L_x_139:
[----:B---3--:R-:W-:Y:S01]  /*4200*/  @!P4 IMAD R11, R74, R90, R13 ;  /* 0x0000005a4a0bc224 */ /* 0x008fe200078e020d */
[----:B------:R-:W-:Y:S04]  /*4210*/  BSSY B1, `(.L_x_141) ;  /* 0x0000006000017945 */ /* 0x000fe80003800000 */
[----:B------:R3:W-:Y:S01]  /*4220*/  @!P4 STG.E.U8 desc[UR36][R6.64+0x60], R11 ;  /* 0x0000600b0600c986 */ /* 0x0007e2000c101124 */
[----:B------:R-:W-:Y:S05]  /*4230*/  @P3 BRA `(.L_x_142) ;  /* 0x00000000000c3947 */ /* 0x000fea0003800000 */
[----:B------:R-:W5:Y:S02]  /*4240*/  LDG.E.U8 R100, desc[UR36][R8.64+0x61] ;  /* 0x0000612408647981 */ /* 0x000f64000c1e1100 */
[----:B-----5:R-:W-:-:S05]  /*4250*/  PRMT R10, R100, 0x8880, RZ ;  /* 0x00008880640a7816 */ /* 0x020fca00000000ff */
[----:B------:R-:W-:-:S07]  /*4260*/  IMAD R13, R10, R91, RZ ;  /* 0x0000005b0a0d7224 */ /* 0x000fce00078e02ff */
.L_x_142:
[----:B------:R-:W-:Y:S05]  /*4270*/  BSYNC B1 ;  /* 0x0000000000017941 */ /* 0x000fea0003800000 */
.L_x_141:
[----:B------:R-:W-:Y:S01]  /*4280*/  @!P3 IMAD R75, R75, R90, R13 ;  /* 0x0000005a4b4bb224 */ /* 0x000fe200078e020d */
[----:B------:R-:W-:Y:S04]  /*4290*/  BSSY B1, `(.L_x_143) ;  /* 0x0000006000017945 */ /* 0x000fe80003800000 */
[----:B------:R0:W-:Y:S01]  /*42a0*/  @!P3 STG.E.U8 desc[UR36][R6.64+0x61], R75 ;  /* 0x0000614b0600b986 */ /* 0x0001e2000c101124 */
[----:B------:R-:W-:Y:S05]  /*42b0*/  @P5 BRA `(.L_x_144) ;  /* 0x00000000000c5947 */ /* 0x000fea0003800000 */
[----:B------:R-:W5:Y:S02]  /*42c0*/  LDG.E.U8 R100, desc[UR36][R2.64+0x68] ;  /* 0x0000682402647981 */ /* 0x000f64000c1e1100 */
[----:B-----5:R-:W-:-:S05]  /*42d0*/  PRMT R10, R100, 0x8880, RZ ;  /* 0x00008880640a7816 */ /* 0x020fca00000000ff */
[----:B------:R-:W-:-:S07]  /*42e0*/  IMAD R13, R10, R91, RZ ;  /* 0x0000005b0a0d7224 */ /* 0x000fce00078e02ff */
.L_x_144:
[----:B------:R-:W-:Y:S05]  /*42f0*/  BSYNC B1 ;  /* 0x0000000000017941 */ /* 0x000fea0003800000 */
.L_x_143:
[----:B---3--:R-:W-:Y:S01]  /*4300*/  @!P5 IMAD R11, R76, R90, R13 ;  /* 0x0000005a4c0bd224 */ /* 0x008fe200078e020d */
[----:B------:R-:W-:Y:S04]  /*4310*/  BSSY B1, `(.L_x_145) ;  /* 0x0000006000017945 */ /* 0x000fe80003800000 */
[----:B------:R3:W-:Y:S01]  /*4320*/  @!P5 STG.E.U8 desc[UR36][R4.64+0x68], R11 ;  /* 0x0000680b0400d986 */ /* 0x0007e2000c101124 */
[----:B------:R-:W-:Y:S05]  /*4330*/  @P2 BRA `(.L_x_146) ;  /* 0x00000000000c2947 */ /* 0x000fea0003800000 */
[----:B------:R-:W5:Y:S02]  /*4340*/  LDG.E.U8 R100, desc[UR36][R2.64+0x69] ;  /* 0x0000692402647981 */ /* 0x000f64000c1e1100 */
[----:B-----5:R-:W-:-:S05]  /*4350*/  PRMT R10, R100, 0x8880, RZ ;  /* 0x00008880640a7816 */ /* 0x020fca00000000ff */
[----:B------:R-:W-:-:S07]  /*4360*/  IMAD R13, R10, R91, RZ ;  /* 0x0000005b0a0d7224 */ /* 0x000fce00078e02ff */
.L_x_146:
[----:B------:R-:W-:Y:S05]  /*4370*/  BSYNC B1 ;  /* 0x0000000000017941 */ /* 0x000fea0003800000 */
.L_x_145:
        /* <DEDUP_REMOVED lines=11> */
.L_x_148:
[----:B------:R-:W-:Y:S05]  /*4430*/  BSYNC B1 ;  /* 0x0000000000017941 */ /* 0x000fea0003800000 */
.L_x_147:
[----:B---3--:R-:W-:Y:S01]  /*4440*/  @!P4 IMAD R11, R78, R90, R13 ;  /* 0x0000005a4e0bc224 */ /* 0x008fe200078e020d */
[----:B------:R-:W-:Y:S04]  /*4450*/  BSSY B1, `(.L_x_149) ;  /* 0x0000006000017945 */ /* 0x000fe80003800000 */
[----:B------:R3:W-:Y:S01]  /*4460*/  @!P4 STG.E.U8 desc[UR36][R6.64+0x68], R11 ;  /* 0x0000680b0600c986 */ /* 0x0007e2000c101124 */
[----:B------:R-:W-:Y:S05]  /*4470*/  @P3 BRA `(.L_x_150) ;  /* 0x00000000000c3947 */ /* 0x000fea0003800000 */
[----:B------:R-:W5:Y:S02]  /*4480*/  LDG.E.U8 R100, desc[UR36][R8.64+0x69] ;  /* 0x0000692408647981 */ /* 0x000f64000c1e1100 */
[----:B-----5:R-:W-:-:S05]  /*4490*/  PRMT R10, R100, 0x8880, RZ ;  /* 0x00008880640a7816 */ /* 0x020fca00000000ff */
[----:B------:R-:W-:-:S07]  /*44a0*/  IMAD R13, R10, R91, RZ ;  /* 0x0000005b0a0d7224 */ /* 0x000fce00078e02ff */
.L_x_150:
[----:B------:R-:W-:Y:S05]  /*44b0*/  BSYNC B1 ;  /* 0x0000000000017941 */ /* 0x000fea0003800000 */
.L_x_149:
[----:B------:R-:W-:Y:S01]  /*44c0*/  @!P3 IMAD R79, R79, R90, R13 ;  /* 0x0000005a4f4fb224 */ /* 0x000fe200078e020d */
[----:B------:R-:W-:Y:S04]  /*44d0*/  BSSY B1, `(.L_x_151) ;  /* 0x0000006000017945 */ /* 0x000fe80003800000 */
[----:B------:R0:W-:Y:S01]  /*44e0*/  @!P3 STG.E.U8 desc[UR36][R6.64+0x69], R79 ;  /* 0x0000694f0600b986 */ /* 0x0001e2000c101124 */
[----:B------:R-:W-:Y:S05]  /*44f0*/  @P5 BRA `(.L_x_152) ;  /* 0x00000000000c5947 */ /* 0x000fea0003800000 */
[----:B------:R-:W5:Y:S02]  /*4500*/  LDG.E.U8 R100, desc[UR36][R2.64+0x70] ;  /* 0x0000702402647981 */ /* 0x000f64000c1e1100 */
[----:B-----5:R-:W-:-:S05]  /*4510*/  PRMT R10, R100, 0x8880, RZ ;  /* 0x00008880640a7816 */ /* 0x020fca00000000ff */
[----:B------:R-:W-:-:S07]  /*4520*/  IMAD R13, R10, R91, RZ ;  /* 0x0000005b0a0d7224 */ /* 0x000fce00078e02ff */
.L_x_152:
[----:B------:R-:W-:Y:S05]  /*4530*/  BSYNC B1 ;  /* 0x0000000000017941 */ /* 0x000fea0003800000 */
.L_x_151:
[----:B---3--:R-:W-:Y:S01]  /*4540*/  @!P5 IMAD R11, R80, R90, R13 ;  /* 0x0000005a500bd224 */ /* 0x008fe200078e020d */
[----:B------:R-:W-:Y:S04]  /*4550*/  BSSY B1, `(.L_x_153) ;  /* 0x0000006000017945 */ /* 0x000fe80003800000 */
[----:B------:R3:W-:Y:S01]  /*4560*/  @!P5 STG.E.U8 desc[UR36][R4.64+0x70], R11 ;  /* 0x0000700b0400d986 */ /* 0x0007e2000c101124 */
[----:B------:R-:W-:Y:S05]  /*4570*/  @P2 BRA `(.L_x_154) ;  /* 0x00000000000c2947 */ /* 0x000fea0003800000 */
[----:B------:R-:W5:Y:S02]  /*4580*/  LDG.E.U8 R100, desc[UR36][R2.64+0x71] ;  /* 0x0000712402647981 */ /* 0x000f64000c1e1100 */
[----:B-----5:R-:W-:-:S05]  /*4590*/  PRMT R10, R100, 0x8880, RZ ;  /* 0x00008880640a7816 */ /* 0x020fca00000000ff */
[----:B------:R-:W-:-:S07]  /*45a0*/  IMAD R13, R10, R91, RZ ;  /* 0x0000005b0a0d7224 */ /* 0x000fce00078e02ff */
.L_x_154:
[----:B------:R-:W-:Y:S05]  /*45b0*/  BSYNC B1 ;  /* 0x0000000000017941 */ /* 0x000fea0003800000 */
.L_x_153:
[C---:B------:R-:W-:Y:S01]  /*45c0*/  ISETP.LT.OR P4, PT, R0.reuse, 0x71, !P0 ;  /* 0x000000710000780c */ /* 0x040fe20004781670 */
[----:B------:R-:W-:Y:S01]  /*45d0*/  @!P2 IMAD R81, R81, R90, R13 ;  /* 0x0000005a5151a224 */ /* 0x000fe200078e020d */
[----:B------:R-:W-:Y:S01]  /*45e0*/  BSSY B1, `(.L_x_155) ;  /* 0x000000a000017945 */ /* 0x000fe20003800000 */
[C---:B------:R-:W-:Y:S02]  /*45f0*/  ISETP.LT.OR P3, PT, R0.reuse, 0x72, !P0 ;  /* 0x000000720000780c */ /* 0x040fe40004761670 */
[C---:B------:R-:W-:Y:S01]  /*4600*/  ISETP.LT.OR P5, PT, R0.reuse, 0x79, !P0 ;  /* 0x000000790000780c */ /* 0x040fe200047a1670 */
[----:B------:R0:W-:Y:S01]  /*4610*/  @!P2 STG.E.U8 desc[UR36][R4.64+0x71], R81 ;  /* 0x000071510400a986 */ /* 0x0001e2000c101124 */
[C---:B------:R-:W-:Y:S02]  /*4620*/  ISETP.LT.OR P2, PT, R0.reuse, 0x79, !P1 ;  /* 0x000000790000780c */ /* 0x040fe40004f41670 */
[----:B------:R-:W-:-:S04]  /*4630*/  ISETP.LT.OR P1, PT, R0, 0x7a, !P1 ;  /* 0x0000007a0000780c */ /* 0x000fc80004f21670 */
[----:B------:R-:W-:Y:S09]  /*4640*/  @P4 BRA `(.L_x_156) ;  /* 0x00000000000c4947 */ /* 0x000ff20003800000 */
[----:B------:R-:W5:Y:S02]  /*4650*/  LDG.E.U8 R100, desc[UR36][R8.64+0x70] ;  /* 0x0000702408647981 */ /* 0x000f64000c1e1100 */
[----:B-----5:R-:W-:-:S05]  /*4660*/  PRMT R10, R100, 0x8880, RZ ;  /* 0x00008880640a7816 */ /* 0x020fca00000000ff */
[----:B------:R-:W-:-:S07]  /*4670*/  IMAD R13, R10, R91, RZ ;  /* 0x0000005b0a0d7224 */ /* 0x000fce00078e02ff */
.L_x_156:
[----:B------:R-:W-:Y:S05]  /*4680*/  BSYNC B1 ;  /* 0x0000000000017941 */ /* 0x000fea0003800000 */
.L_x_155:
[----:B---3--:R-:W-:Y:S01]  /*4690*/  @!P4 IMAD R11, R82, R90, R13 ;  /* 0x0000005a520bc224 */ /* 0x008fe200078e020d */
[----:B------:R-:W-:Y:S04]  /*46a0*/  BSSY B1, `(.L_x_157) ;  /* 0x0000006000017945 */ /* 0x000fe80003800000 */
[----:B------:R3:W-:Y:S01]  /*46b0*/  @!P4 STG.E.U8 desc[UR36][R6.64+0x70], R11 ;  /* 0x0000700b0600c986 */ /* 0x0007e2000c101124 */
[----:B------:R-:W-:Y:S05]  /*46c0*/  @P3 BRA `(.L_x_158) ;  /* 0x00000000000c3947 */ /* 0x000fea0003800000 */
[----:B------:R-:W5:Y:S02]  /*46d0*/  LDG.E.U8 R100, desc[UR36][R8.64+0x71] ;  /* 0x0000712408647981 */ /* 0x000f64000c1e1100 */
[----:B-----5:R-:W-:-:S05]  /*46e0*/  PRMT R10, R100, 0x8880, RZ ;  /* 0x00008880640a7816 */ /* 0x020fca00000000ff */
[----:B------:R-:W-:-:S07]  /*46f0*/  IMAD R13, R10, R91, RZ ;  /* 0x0000005b0a0d7224 */ /* 0x000fce00078e02ff */
.L_x_158:
[----:B------:R-:W-:Y:S05]  /*4700*/  BSYNC B1 ;  /* 0x0000000000017941 */ /* 0x000fea0003800000 */
.L_x_157:
[----:B------:R-:W-:Y:S01]  /*4710*/  @!P3 IMAD R83, R83, R90, R13 ;  /* 0x0000005a5353b224 */ /* 0x000fe200078e020d */
[----:B------:R-:W-:Y:S04]  /*4720*/  BSSY B1, `(.L_x_159) ;  /* 0x0000006000017945 */ /* 0x000fe80003800000 */
[----:B------:R0:W-:Y:S01]  /*4730*/  @!P3 STG.E.U8 desc[UR36][R6.64+0x71], R83 ;  /* 0x000071530600b986 */ /* 0x0001e2000c101124 */
[----:B------:R-:W-:Y:S05]  /*4740*/  @P2 BRA `(.L_x_160) ;  /* 0x00000000000c2947 */ /* 0x000fea0003800000 */
[----:B------:R-:W5:Y:S02]  /*4750*/  LDG.E.U8 R100, desc[UR36][R2.64+0x78] ;  /* 0x0000782402647981 */ /* 0x000f64000c1e1100 */
[----:B-----5:R-:W-:-:S05]  /*4760*/  PRMT R10, R100, 0x8880, RZ ;  /* 0x00008880640a7816 */ /* 0x020fca00000000ff */
[----:B------:R-:W-:-:S07]  /*4770*/  IMAD R13, R10, R91, RZ ;  /* 0x0000005b0a0d7224 */ /* 0x000fce00078e02ff */
.L_x_160:
[----:B------:R-:W-:Y:S05]  /*4780*/  BSYNC B1 ;  /* 0x0000000000017941 */ /* 0x000fea0003800000 */
.L_x_159:
[----:B---3--:R-:W-:Y:S01]  /*4790*/  @!P2 IMAD R11, R84, R90, R13 ;  /* 0x0000005a540ba224 */ /* 0x008fe200078e020d */
[----:B------:R-:W-:Y:S04]  /*47a0*/  BSSY B1, `(.L_x_161) ;  /* 0x0000006000017945 */ /* 0x000fe80003800000 */
[----:B------:R3:W-:Y:S01]  /*47b0*/  @!P2 STG.E.U8 desc[UR36][R4.64+0x78], R11 ;  /* 0x0000780b0400a986 */ /* 0x0007e2000c101124 */
[----:B------:R-:W-:Y:S05]  /*47c0*/  @P1 BRA `(.L_x_162) ;  /* 0x00000000000c1947 */ /* 0x000fea0003800000 */
[----:B------:R-:W5:Y:S02]  /*47d0*/  LDG.E.U8 R100, desc[UR36][R2.64+0x79] ;  /* 0x0000792402647981 */ /* 0x000f64000c1e1100 */
[----:B-----5:R-:W-:-:S05]  /*47e0*/  PRMT R10, R100, 0x8880, RZ ;  /* 0x00008880640a7816 */ /* 0x020fca00000000ff */
[----:B------:R-:W-:-:S07]  /*47f0*/  IMAD R13, R10, R91, RZ ;  /* 0x0000005b0a0d7224 */ /* 0x000fce00078e02ff */
.L_x_162:
[----:B------:R-:W-:Y:S05]  /*4800*/  BSYNC B1 ;  /* 0x0000000000017941 */ /* 0x000fea0003800000 */
.L_x_161:
[----:B------:R-:W-:Y:S01]  /*4810*/  @!P1 IMAD R85, R85, R90, R13 ;  /* 0x0000005a55559224 */ /* 0x000fe200078e020d */
[----:B------:R-:W-:Y:S04]  /*4820*/  BSSY B1, `(.L_x_163) ;  /* 0x0000006000017945 */ /* 0x000fe80003800000 */
[----:B------:R0:W-:Y:S01]  /*4830*/  @!P1 STG.E.U8 desc[UR36][R4.64+0x79], R85 ;  /* 0x0000795504009986 */ /* 0x0001e2000c101124 */
[----:B------:R-:W-:Y:S05]  /*4840*/  @P5 BRA `(.L_x_164) ;  /* 0x00000000000c5947 */ /* 0x000fea0003800000 */
[----:B------:R-:W0:Y:S02]  /*4850*/  LDG.E.U8 R100, desc[UR36][R8.64+0x78] ;  /* 0x0000782408647981 */ /* 0x000e24000c1e1100 */
[----:B0-----:R-:W-:-:S05]  /*4860*/  PRMT R2, R100, 0x8880, RZ ;  /* 0x0000888064027816 */ /* 0x001fca00000000ff */
[----:B------:R-:W-:-:S07]  /*4870*/  IMAD R13, R2, R91, RZ ;  /* 0x0000005b020d7224 */ /* 0x000fce00078e02ff */
.L_x_164:
[----:B------:R-:W-:Y:S05]  /*4880*/  BSYNC B1 ;  /* 0x0000000000017941 */ /* 0x000fea0003800000 */
.L_x_163:
[----:B0-----:R-:W-:Y:S01]  /*4890*/  @!P5 IMAD R3, R86, R90, R13 ;  /* 0x0000005a5603d224 */ /* 0x001fe200078e020d */
[----:B------:R-:W-:Y:S01]  /*48a0*/  ISETP.LT.OR P0, PT, R0, 0x7a, !P0 ;  /* 0x0000007a0000780c */ /* 0x000fe20004701670 */
[----:B------:R-:W-:Y:S03]  /*48b0*/  BSSY B1, `(.L_x_165) ;  /* 0x0000006000017945 */ /* 0x000fe60003800000 */
[----:B------:R0:W-:Y:S09]  /*48c0*/  @!P5 STG.E.U8 desc[UR36][R6.64+0x78], R3 ;  /* 0x000078030600d986 */ /* 0x0001f2000c101124 */
[----:B------:R-:W-:Y:S05]  /*48d0*/  @P0 BRA `(.L_x_166) ;  /* 0x00000000000c0947 */ /* 0x000fea0003800000 */
[----:B------:R-:W5:Y:S02]  /*48e0*/  LDG.E.U8 R100, desc[UR36][R8.64+0x79] ;  /* 0x0000792408647981 */ /* 0x000f64000c1e1100 */
[----:B-----5:R-:W-:-:S05]  /*48f0*/  PRMT R0, R100, 0x8880, RZ ;  /* 0x0000888064007816 */ /* 0x020fca00000000ff */
[----:B------:R-:W-:-:S07]  /*4900*/  IMAD R13, R0, R91, RZ ;  /* 0x0000005b000d7224 */ /* 0x000fce00078e02ff */
.L_x_166:
[----:B------:R-:W-:Y:S05]  /*4910*/  BSYNC B1 ;  /* 0x0000000000017941 */ /* 0x000fea0003800000 */
.L_x_165:
[----:B------:R-:W-:Y:S01]  /*4920*/  IMAD R13, R87, R90, R13 ;  /* 0x0000005a570d7224 */ /* 0x000fe200078e020d */
[----:B------:R-:W-:Y:S06]  /*4930*/  @P0 BRA `(.L_x_167) ;  /* 0x0000000c00100947 */ /* 0x000fec0003800000 */
[----:B------:R0:W-:Y:S01]  /*4940*/  STG.E.U8 desc[UR36][R6.64+0x79], R13 ;  /* 0x0000790d06007986 */ /* 0x0001e2000c101124 */
[----:B------:R-:W-:Y:S05]  /*4950*/  BRA `(.L_x_167) ;  /* 0x0000000c00087947 */ /* 0x000fea0003800000 */
.L_x_38:
[C---:B------:R-:W-:Y:S02]  /*4960*/  ISETP.GE.AND P1, PT, R104.reuse, 0x1, PT ;  /* 0x000000016800780c */ /* 0x040fe40003f26270 */
[----:B------:R-:W-:Y:S02]  /*4970*/  ISETP.GE.AND P0, PT, R104, 0x9, PT ;  /* 0x000000096800780c */ /* 0x000fe40003f06270 */
[C---:B------:R-:W-:Y:S02]  /*4980*/  ISETP.LT.OR P4, PT, R0.reuse, 0x1, !P1 ;  /* 0x000000010000780c */ /* 0x040fe40004f81670 */
[C---:B------:R-:W-:Y:S02]  /*4990*/  ISETP.LT.OR P3, PT, R0.reuse, 0x2, !P1 ;  /* 0x000000020000780c */ /* 0x040fe40004f61670 */
[C---:B------:R-:W-:Y:S02]  /*49a0*/  ISETP.LT.OR P2, PT, R0.reuse, 0x1, !P0 ;  /* 0x000000010000780c */ /* 0x040fe40004741670 */
[----:B------:R-:W-:-:S07]  /*49b0*/  ISETP.LT.OR P5, PT, R0, 0x2, !P0 ;  /* 0x000000020000780c */ /* 0x000fce00047a1670 */
[-C--:B------:R-:W-:Y:S02]  /*49c0*/  @!P4 IMAD R3, R24, R90.reuse, RZ ;  /* 0x0000005a1803c224 */ /* 0x080fe400078e02ff */
[-C--:B------:R-:W-:Y:S02]  /*49d0*/  @!P3 IMAD R25, R25, R90.reuse, RZ ;  /* 0x0000005a1919b224 */ /* 0x080fe400078e02ff */
[-C--:B------:R-:W-:Y:S01]  /*49e0*/  @!P2 IMAD R9, R26, R90.reuse, RZ ;  /* 0x0000005a1a09a224 */ /* 0x080fe200078e02ff */
[----:B------:R0:W-:Y:S01]  /*49f0*/  @!P4 STG.E.U8 desc[UR36][R4.64], R3 ;  /* 0x000000030400c986 */ /* 0x0001e2000c101124 */
[C---:B------:R-:W-:Y:S01]  /*4a00*/  ISETP.LT.OR P4, PT, R0.reuse, 0x9, !P1 ;  /* 0x000000090000780c */ /* 0x040fe20004f81670 */
[----:B------:R-:W-:Y:S02]  /*4a10*/  @!P5 IMAD R27, R27, R90, RZ ;  /* 0x0000005a1b1bd224 */ /* 0x000fe400078e02ff */
[----:B------:R-:W-:Y:S01]  /*4a20*/  @!P3 STG.E.U8 desc[UR36][R4.64+0x1], R25 ;  /* 0x000001190400b986 */ /* 0x000fe2000c101124 */
[----:B------:R-:W-:-:S03]  /*4a30*/  ISETP.LT.OR P3, PT, R0, 0xa, !P1 ;  /* 0x0000000a0000780c */ /* 0x000fc60004f61670 */
[----:B------:R1:W-:Y:S01]  /*4a40*/  @!P2 STG.E.U8 desc[UR36][R6.64], R9 ;  /* 0x000000090600a986 */ /* 0x0003e2000c101124 */
[----:B------:R-:W-:-:S03]  /*4a50*/  ISETP.LT.OR P2, PT, R0, 0x9, !P0 ;  /* 0x000000090000780c */ /* 0x000fc60004741670 */
[----:B------:R-:W-:Y:S01]  /*4a60*/  @!P5 STG.E.U8 desc[UR36][R6.64+0x1], R27 ;  /* 0x0000011b0600d986 */ /* 0x000fe2000c101124 */
[----:B------:R-:W-:Y:S01]  /*4a70*/  ISETP.LT.OR P5, PT, R0, 0xa, !P0 ;  /* 0x0000000a0000780c */ /* 0x000fe200047a1670 */
[----:B------:R-:W-:-:S04]  /*4a80*/  @!P4 IMAD R11, R28, R90, RZ ;  /* 0x0000005a1c0bc224 */ /* 0x000fc800078e02ff */
[-C--:B------:R-:W-:Y:S01]  /*4a90*/  @!P3 IMAD R29, R29, R90.reuse, RZ ;  /* 0x0000005a1d1db224 */ /* 0x080fe200078e02ff */
[----:B------:R-:W-:Y:S01]  /*4aa0*/  @!P4 STG.E.U8 desc[UR36][R4.64+0x8], R11 ;  /* 0x0000080b0400c986 */ /* 0x000fe2000c101124 */
[----:B------:R-:W-:Y:S02]  /*4ab0*/  ISETP.LT.OR P4, PT, R0, 0x11, !P1 ;  /* 0x000000110000780c */ /* 0x000fe40004f81670 */
[-C--:B0-----:R-:W-:Y:S01]  /*4ac0*/  @!P2 IMAD R3, R30, R90.reuse, RZ ;  /* 0x0000005a1e03a224 */ /* 0x081fe200078e02ff */
[----:B------:R-:W-:Y:S01]  /*4ad0*/  @!P3 STG.E.U8 desc[UR36][R4.64+0x9], R29 ;  /* 0x0000091d0400b986 */ /* 0x000fe2000c101124 */
[C---:B------:R-:W-:Y:S02]  /*4ae0*/  ISETP.LT.OR P3, PT, R0.reuse, 0x12, !P1 ;  /* 0x000000120000780c */ /* 0x040fe40004f61670 */
[----:B------:R-:W-:Y:S01]  /*4af0*/  @!P5 IMAD R31, R31, R90, RZ ;  /* 0x0000005a1f1fd224 */ /* 0x000fe200078e02ff */
[----:B------:R0:W-:Y:S01]  /*4b00*/  @!P2 STG.E.U8 desc[UR36][R6.64+0x8], R3 ;  /* 0x000008030600a986 */ /* 0x0001e2000c101124 */
[----:B------:R-:W-:-:S03]  /*4b10*/  ISETP.LT.OR P2, PT, R0, 0x11, !P0 ;  /* 0x000000110000780c */ /* 0x000fc60004741670 */
[----:B------:R-:W-:Y:S01]  /*4b20*/  @!P5 STG.E.U8 desc[UR36][R6.64+0x9], R31 ;  /* 0x0000091f0600d986 */ /* 0x000fe2000c101124 */
[----:B------:R-:W-:Y:S01]  /*4b30*/  ISETP.LT.OR P5, PT, R0, 0x12, !P0 ;  /* 0x000000120000780c */ /* 0x000fe200047a1670 */
[----:B-1----:R-:W-:-:S04]  /*4b40*/  @!P4 IMAD R9, R32, R90, RZ ;  /* 0x0000005a2009c224 */ /* 0x002fc800078e02ff */
        /* <DEDUP_REMOVED lines=109> */
[----:B------:R1:W-:Y:S01]  /*5220*/  @!P4 STG.E.U8 desc[UR36][R4.64+0x58], R11 ;  /* 0x0000580b0400c986 */ /* 0x0003e2000c101124 */
        /* <DEDUP_REMOVED lines=13> */
[-C--:B-1----:R-:W-:Y:S01]  /*5300*/  @!P2 IMAD R11, R74, R90.reuse, RZ ;  /* 0x0000005a4a0ba224 */ /* 0x082fe200078e02ff */
[----:B------:R-:W-:Y:S01]  /*5310*/  @!P3 STG.E.U8 desc[UR36][R4.64+0x61], R73 ;  /* 0x000061490400b986 */ /* 0x000fe2000c101124 */
[C---:B------:R-:W-:Y:S02]  /*5320*/  ISETP.LT.OR P3, PT, R0.reuse, 0x6a, !P1 ;  /* 0x0000006a0000780c */ /* 0x040fe40004f61670 */
[----:B------:R-:W-:Y:S01]  /*5330*/  @!P5 IMAD R75, R75, R90, RZ ;  /* 0x0000005a4b4bd224 */ /* 0x000fe200078e02ff */
[----:B------:R1:W-:Y:S01]  /*5340*/  @!P2 STG.E.U8 desc[UR36][R6.64+0x60], R11 ;  /* 0x0000600b0600a986 */ /* 0x0003e2000c101124 */
[----:B------:R-:W-:-:S03]  /*5350*/  ISETP.LT.OR P2, PT, R0, 0x69, !P0 ;  /* 0x000000690000780c */ /* 0x000fc60004741670 */
[----:B------:R-:W-:Y:S01]  /*5360*/  @!P5 STG.E.U8 desc[UR36][R6.64+0x61], R75 ;  /* 0x0000614b0600d986 */ /* 0x000fe2000c101124 */
[----:B------:R-:W-:Y:S01]  /*5370*/  ISETP.LT.OR P5, PT, R0, 0x6a, !P0 ;  /* 0x0000006a0000780c */ /* 0x000fe200047a1670 */
[----:B0-----:R-:W-:-:S04]  /*5380*/  @!P4 IMAD R3, R76, R90, RZ ;  /* 0x0000005a4c03c224 */ /* 0x001fc800078e02ff */
[-C--:B------:R-:W-:Y:S01]  /*5390*/  @!P3 IMAD R77, R77, R90.reuse, RZ ;  /* 0x0000005a4d4db224 */ /* 0x080fe200078e02ff */
[----:B------:R0:W-:Y:S01]  /*53a0*/  @!P4 STG.E.U8 desc[UR36][R4.64+0x68], R3 ;  /* 0x000068030400c986 */ /* 0x0001e2000c101124 */
[----:B------:R-:W-:Y:S02]  /*53b0*/  ISETP.LT.OR P4, PT, R0, 0x72, !P1 ;  /* 0x000000720000780c */ /* 0x000fe40004f81670 */
[-C--:B--2---:R-:W-:Y:S01]  /*53c0*/  @!P2 IMAD R9, R78, R90.reuse, RZ ;  /* 0x0000005a4e09a224 */ /* 0x084fe200078e02ff */
[----:B------:R-:W-:Y:S01]  /*53d0*/  @!P3 STG.E.U8 desc[UR36][R4.64+0x69], R77 ;  /* 0x0000694d0400b986 */ /* 0x000fe2000c101124 */
[C---:B------:R-:W-:Y:S02]  /*53e0*/  ISETP.LT.OR P3, PT, R0.reuse, 0x71, !P1 ;  /* 0x000000710000780c */ /* 0x040fe40004f61670 */
[----:B------:R-:W-:Y:S01]  /*53f0*/  @!P5 IMAD R79, R79, R90, RZ ;  /* 0x0000005a4f4fd224 */ /* 0x000fe200078e02ff */
[----:B------:R-:W-:Y:S01]  /*5400*/  @!P2 STG.E.U8 desc[UR36][R6.64+0x68], R9 ;  /* 0x000068090600a986 */ /* 0x000fe2000c101124 */
[----:B------:R-:W-:-:S03]  /*5410*/  ISETP.LT.OR P2, PT, R0, 0x71, !P0 ;  /* 0x000000710000780c */ /* 0x000fc60004741670 */
[----:B------:R-:W-:Y:S01]  /*5420*/  @!P5 STG.E.U8 desc[UR36][R6.64+0x69], R79 ;  /* 0x0000694f0600d986 */ /* 0x000fe2000c101124 */
[----:B------:R-:W-:Y:S01]  /*5430*/  ISETP.LT.OR P5, PT, R0, 0x79, !P0 ;  /* 0x000000790000780c */ /* 0x000fe200047a1670 */
[----:B------:R-:W-:-:S04]  /*5440*/  @!P4 IMAD R81, R81, R90, RZ ;  /* 0x0000005a5151c224 */ /* 0x000fc800078e02ff */
[-C--:B-1----:R-:W-:Y:S01]  /*5450*/  @!P3 IMAD R11, R80, R90.reuse, RZ ;  /* 0x0000005a500bb224 */ /* 0x082fe200078e02ff */
[----:B------:R-:W-:Y:S01]  /*5460*/  @!P4 STG.E.U8 desc[UR36][R4.64+0x71], R81 ;  /* 0x000071510400c986 */ /* 0x000fe2000c101124 */
[C---:B------:R-:W-:Y:S02]  /*5470*/  ISETP.LT.OR P4, PT, R0.reuse, 0x72, !P0 ;  /* 0x000000720000780c */ /* 0x040fe40004781670 */
[C---:B------:R-:W-:Y:S01]  /*5480*/  ISETP.LT.OR P0, PT, R0.reuse, 0x7a, !P0 ;  /* 0x0000007a0000780c */ /* 0x040fe20004701670 */
[----:B------:R1:W-:Y:S01]  /*5490*/  @!P3 STG.E.U8 desc[UR36][R4.64+0x70], R11 ;  /* 0x0000700b0400b986 */ /* 0x0003e2000c101124 */
[----:B------:R-:W-:Y:S01]  /*54a0*/  ISETP.LT.OR P3, PT, R0, 0x79, !P1 ;  /* 0x000000790000780c */ /* 0x000fe20004f61670 */
[----:B0-----:R-:W-:Y:S01]  /*54b0*/  @!P2 IMAD R3, R82, R90, RZ ;  /* 0x0000005a5203a224 */ /* 0x001fe200078e02ff */
[----:B------:R-:W-:-:S04]  /*54c0*/  ISETP.LT.OR P1, PT, R0, 0x7a, !P1 ;  /* 0x0000007a0000780c */ /* 0x000fc80004f21670 */
[----:B------:R0:W-:Y:S03]  /*54d0*/  @!P2 STG.E.U8 desc[UR36][R6.64+0x70], R3 ;  /* 0x000070030600a986 */ /* 0x0001e6000c101124 */
[-C--:B------:R-:W-:Y:S02]  /*54e0*/  @!P4 IMAD R83, R83, R90.reuse, RZ ;  /* 0x0000005a5353c224 */ /* 0x080fe400078e02ff */
[-C--:B-1----:R-:W-:Y:S02]  /*54f0*/  @!P5 IMAD R11, R86, R90.reuse, RZ ;  /* 0x0000005a560bd224 */ /* 0x082fe400078e02ff */
[-C--:B------:R-:W-:Y:S01]  /*5500*/  @!P3 IMAD R9, R84, R90.reuse, RZ ;  /* 0x0000005a5409b224 */ /* 0x080fe200078e02ff */
[----:B------:R0:W-:Y:S01]  /*5510*/  @!P4 STG.E.U8 desc[UR36][R6.64+0x71], R83 ;  /* 0x000071530600c986 */ /* 0x0001e2000c101124 */
[-C--:B------:R-:W-:Y:S02]  /*5520*/  @!P1 IMAD R85, R85, R90.reuse, RZ ;  /* 0x0000005a55559224 */ /* 0x080fe400078e02ff */
[----:B------:R-:W-:Y:S01]  /*5530*/  @!P0 IMAD R87, R87, R90, RZ ;  /* 0x0000005a57578224 */ /* 0x000fe200078e02ff */
[----:B------:R0:W-:Y:S04]  /*5540*/  @!P3 STG.E.U8 desc[UR36][R4.64+0x78], R9 ;  /* 0x000078090400b986 */ /* 0x0001e8000c101124 */
[----:B------:R0:W-:Y:S04]  /*5550*/  @!P1 STG.E.U8 desc[UR36][R4.64+0x79], R85 ;  /* 0x0000795504009986 */ /* 0x0001e8000c101124 */
[----:B------:R0:W-:Y:S04]  /*5560*/  @!P5 STG.E.U8 desc[UR36][R6.64+0x78], R11 ;  /* 0x0000780b0600d986 */ /* 0x0001e8000c101124 */
[----:B------:R0:W-:Y:S02]  /*5570*/  @!P0 STG.E.U8 desc[UR36][R6.64+0x79], R87 ;  /* 0x0000795706008986 */ /* 0x0001e4000c101124 */
.L_x_167:
[----:B------:R-:W-:Y:S05]  /*5580*/  BSYNC B0 ;  /* 0x0000000000007941 */ /* 0x000fea0003800000 */
.L_x_37:
[----:B0-----:R-:W2:Y:S01]  /*5590*/  LDL.64 R2, [R1] ;  /* 0x0000000001027983 */ /* 0x001ea20000100a00 */
[----:B------:R-:W-:Y:S01]  /*55a0*/  ULDC.64 UR4, c[0x0][0x650] ;  /* 0x0001940000047ab9 */ /* 0x000fe20000000a00 */
[----:B------:R0:W-:Y:S01]  /*55b0*/  SYNCS.ARRIVE.TRANS64.A1T0 RZ, [R98+UR47], RZ ;  /* 0x000000ff62ff79a7 */ /* 0x0001e2000810002f */
[----:B------:R-:W-:Y:S01]  /*55c0*/  PRMT R0, RZ, 0x7610, R0 ;  /* 0x00007610ff007816 */ /* 0x000fe20000000000 */
[----:B------:R-:W-:Y:S02]  /*55d0*/  IMAD.MOV.U32 R19, RZ, RZ, -0x1 ;  /* 0xffffffffff137424 */ /* 0x000fe400078e00ff */
[----:B------:R-:W-:Y:S01]  /*55e0*/  IMAD.MOV.U32 R22, RZ, RZ, -0x1 ;  /* 0xffffffffff167424 */ /* 0x000fe200078e00ff */
[----:B--2---:R-:W-:-:S04]  /*55f0*/  LEA R18, P0, R2, R18, 0x1 ;  /* 0x0000001202127211 */ /* 0x004fc800078008ff */
[----:B------:R-:W-:Y:S01]  /*5600*/  LEA.HI.X R17, R2, R17, R23, 0x1, P0 ;  /* 0x0000001102117211 */ /* 0x000fe200000f0c17 */
[----:B------:R-:W-:Y:S01]  /*5610*/  IMAD.MOV.U32 R2, RZ, RZ, -0x1 ;  /* 0xffffffffff027424 */ /* 0x000fe200078e00ff */
[----:B------:R-:W-:-:S04]  /*5620*/  ISETP.GE.U32.AND P0, PT, R18, UR4, PT ;  /* 0x0000000412007c0c */ /* 0x000fc8000bf06070 */
[----:B------:R-:W-:-:S13]  /*5630*/  ISETP.GE.U32.AND.EX P0, PT, R17, UR5, PT, P0 ;  /* 0x0000000511007c0c */ /* 0x000fda000bf06100 */
[----:B0-----:R-:W-:Y:S05]  /*5640*/  @P0 BRA `(.L_x_168) ;  /* 0x0000000400700947 */ /* 0x001fea0003800000 */
[----:B------:R-:W0:Y:S01]  /*5650*/  S2R R10, SR_CTAID.X ;  /* 0x00000000000a7919 */ /* 0x000e220000002500 */
[----:B------:R-:W2:Y:S01]  /*5660*/  LDC.64 R8, c[0x0][0x628] ;  /* 0x00018a00ff087b82 */ /* 0x000ea20000000a00 */
[----:B------:R-:W-:Y:S01]  /*5670*/  ULDC UR4, c[0x0][0x150] ;  /* 0x0000540000047ab9 */ /* 0x000fe20000000800 */
[----:B----4-:R-:W-:Y:S01]  /*5680*/  IMAD.MOV.U32 R6, RZ, RZ, R18 ;  /* 0x000000ffff067224 */ /* 0x010fe200078e0012 */
[----:B------:R-:W4:Y:S01]  /*5690*/  S2R R20, SR_CTAID.Y ;  /* 0x0000000000147919 */ /* 0x000f220000002600 */
[----:B------:R-:W-:-:S04]  /*56a0*/  IMAD.MOV.U32 R7, RZ, RZ, R17 ;  /* 0x000000ffff077224 */ /* 0x000fc800078e0011 */
[----:B-1----:R-:W1:Y:S08]  /*56b0*/  LDC R15, c[0x0][0x144] ;  /* 0x00005100ff0f7b82 */ /* 0x002e700000000800 */
[----:B------:R-:W1:Y:S08]  /*56c0*/  LDC R0, c[0x0][0x630] ;  /* 0x00018c00ff007b82 */ /* 0x000e700000000800 */
[----:B------:R-:W1:Y:S01]  /*56d0*/  LDC.64 R12, c[0x0][0x620] ;  /* 0x00018800ff0c7b82 */ /* 0x000e620000000a00 */
[----:B--2---:R-:W-:-:S04]  /*56e0*/  ISETP.NE.U32.AND P0, PT, R8, RZ, PT ;  /* 0x000000ff0800720c */ /* 0x004fc80003f05070 */
[----:B------:R-:W-:Y:S02]  /*56f0*/  ISETP.NE.AND.EX P0, PT, R9, RZ, PT, P0 ;  /* 0x000000ff0900720c */ /* 0x000fe40003f05300 */
[----:B0-----:R-:W-:-:S05]  /*5700*/  I2FP.F32.U32 R2, R10 ;  /* 0x0000000a00027245 */ /* 0x001fca0000201000 */
[----:B------:R-:W-:-:S04]  /*5710*/  FMUL R2, R2, UR4 ;  /* 0x0000000402027c20 */ /* 0x000fc80008400000 */
[----:B------:R0:W2:Y:S02]  /*5720*/  F2I.U32.TRUNC.NTZ R14, R2 ;  /* 0x00000002000e7305 */ /* 0x0000a4000020f000 */
[----:B----4-:R-:W-:Y:S05]  /*5730*/  @!P0 BRA `(.L_x_169) ;  /* 0x0000000000288947 */ /* 0x010fea0003800000 */
[----:B------:R-:W4:Y:S02]  /*5740*/  LDC R3, c[0x0][0x634] ;  /* 0x00018d00ff037b82 */ /* 0x000f240000000800 */
[----:B----4-:R-:W-:-:S05]  /*5750*/  IADD3 R7, P0, R18, R3, RZ ;  /* 0x0000000312077210 */ /* 0x010fca0007f1e0ff */
[----:B---3--:R-:W-:-:S04]  /*5760*/  IMAD.X R11, RZ, RZ, R17, P0 ;  /* 0x000000ffff0b7224 */ /* 0x008fc800000e0611 */
[----:B0-----:R-:W-:-:S04]  /*5770*/  IMAD.WIDE.U32 R2, R11, R8, RZ ;  /* 0x000000080b027225 */ /* 0x001fc800078e00ff */
[----:B------:R-:W-:-:S04]  /*5780*/  IMAD.WIDE.U32 R4, P0, R7, R9, R2 ;  /* 0x0000000907047225 */ /* 0x000fc80007800002 */
[----:B------:R-:W-:-:S04]  /*5790*/  IMAD.WIDE.U32 R2, R7, R8, RZ ;  /* 0x0000000807027225 */ /* 0x000fc800078e00ff */
[----:B------:R-:W-:Y:S01]  /*57a0*/  IMAD.X R7, RZ, RZ, RZ, P0 ;  /* 0x000000ffff077224 */ /* 0x000fe200000e06ff */
[----:B------:R-:W-:Y:S01]  /*57b0*/  IADD3 RZ, P0, R3, R4, RZ ;  /* 0x0000000403ff7210 */ /* 0x000fe20007f1e0ff */
[----:B------:R-:W-:-:S04]  /*57c0*/  IMAD.MOV.U32 R6, RZ, RZ, R5 ;  /* 0x000000ffff067224 */ /* 0x000fc800078e0005 */
[----:B------:R-:W-:-:S08]  /*57d0*/  IMAD.WIDE.U32.X R6, R11, R9, R6, P0 ;  /* 0x000000090b067225 */ /* 0x000fd000000e0406 */
.L_x_169:
[----:B------:R-:W4:Y:S01]  /*57e0*/  LDC.64 R26, c[0x0][0x640] ;  /* 0x00019000ff1a7b82 */ /* 0x000f220000000a00 */
[-C--:B-1-3--:R-:W-:Y:S01]  /*57f0*/  SHF.R.U64 R11, R6, R0.reuse, R7 ;  /* 0x00000000060b7219 */ /* 0x08afe20000001207 */
[----:B------:R-:W-:Y:S01]  /*5800*/  IMAD.MOV.U32 R19, RZ, RZ, R17 ;  /* 0x000000ffff137224 */ /* 0x000fe200078e0011 */
[----:B------:R-:W-:Y:S01]  /*5810*/  SHF.R.U32.HI R0, RZ, R0, R7 ;  /* 0x00000000ff007219 */ /* 0x000fe20000011607 */
[----:B--2---:R-:W-:Y:S01]  /*5820*/  IMAD.MOV R14, RZ, RZ, -R14 ;  /* 0x000000ffff0e7224 */ /* 0x004fe200078e0a0e */
[----:B------:R-:W-:Y:S01]  /*5830*/  IADD3 R5, P0, RZ, -R11, RZ ;  /* 0x8000000bff057210 */ /* 0x000fe20007f1e0ff */
[----:B------:R-:W-:Y:S01]  /*5840*/  ULDC UR4, c[0x0][0x154] ;  /* 0x0000550000047ab9 */ /* 0x000fe20000000800 */
[----:B------:R-:W-:Y:S01]  /*5850*/  IMAD.MOV.U32 R7, RZ, RZ, 0x1 ;  /* 0x00000001ff077424 */ /* 0x000fe200078e00ff */
[----:B------:R-:W1:Y:S01]  /*5860*/  LDC R4, c[0x0][0x618] ;  /* 0x00018600ff047b82 */ /* 0x000e620000000800 */
[----:B------:R-:W-:Y:S02]  /*5870*/  IMAD R22, R15, R14, R10 ;  /* 0x0000000e0f167224 */ /* 0x000fe400078e020a */
[----:B------:R-:W-:-:S04]  /*5880*/  IMAD.X R3, RZ, RZ, ~R0, P0 ;  /* 0x000000ffff037224 */ /* 0x000fc800000e0e00 */
[-C--:B------:R-:W-:Y:S01]  /*5890*/  IMAD R0, R3, R12.reuse, RZ ;  /* 0x0000000c03007224 */ /* 0x080fe200078e02ff */
[----:B------:R-:W2:Y:S01]  /*58a0*/  LDC R6, c[0x0][0x608] ;  /* 0x00018200ff067b82 */ /* 0x000ea20000000800 */
[----:B0-----:R-:W-:-:S04]  /*58b0*/  IMAD.WIDE.U32 R2, R5, R12, R18 ;  /* 0x0000000c05027225 */ /* 0x001fc800078e0012 */
[----:B------:R-:W-:Y:S01]  /*58c0*/  IMAD R5, R5, R13, R0 ;  /* 0x0000000d05057224 */ /* 0x000fe200078e0200 */
[----:B------:R-:W-:Y:S02]  /*58d0*/  I2FP.F32.U32 R0, R20 ;  /* 0x0000001400007245 */ /* 0x000fe40000201000 */
[----:B------:R-:W0:Y:S01]  /*58e0*/  LDC R24, c[0x0][0x658] ;  /* 0x00019600ff187b82 */ /* 0x000e220000000800 */
[----:B------:R-:W-:Y:S01]  /*58f0*/  IMAD.IADD R3, R3, 0x1, R5 ;  /* 0x0000000103037824 */ /* 0x000fe200078e0205 */
[----:B----4-:R-:W-:Y:S01]  /*5900*/  ISETP.NE.U32.AND P0, PT, R26, RZ, PT ;  /* 0x000000ff1a00720c */ /* 0x010fe20003f05070 */
[----:B------:R-:W-:Y:S01]  /*5910*/  FMUL R0, R0, UR4 ;  /* 0x0000000400007c20 */ /* 0x000fe20008400000 */
[----:B------:R-:W-:Y:S02]  /*5920*/  IMAD.MOV.U32 R5, RZ, RZ, -0x1 ;  /* 0xffffffffff057424 */ /* 0x000fe400078e00ff */
[----:B------:R-:W-:Y:S01]  /*5930*/  ISETP.NE.AND.EX P0, PT, R27, RZ, PT, P0 ;  /* 0x000000ff1b00720c */ /* 0x000fe20003f05300 */
[----:B------:R3:W4:Y:S01]  /*5940*/  F2I.U32.TRUNC.NTZ R12, R0 ;  /* 0x00000000000c7305 */ /* 0x000722000020f000 */
[----:B------:R-:W3:Y:S01]  /*5950*/  LDC R15, c[0x0][0x148] ;  /* 0x00005200ff0f7b82 */ /* 0x000ee20000000800 */
[----:B-1----:R-:W-:-:S02]  /*5960*/  SHF.R.U64 R10, R2, R4, R3 ;  /* 0x00000004020a7219 */ /* 0x002fc40000001203 */
[----:B------:R-:W-:-:S05]  /*5970*/  SHF.R.U32.HI R3, RZ, R4, R3 ;  /* 0x00000004ff037219 */ /* 0x000fca0000011603 */
[----:B------:R-:W1:Y:S01]  /*5980*/  LDC R14, c[0x0][0x600] ;  /* 0x00018000ff0e7b82 */ /* 0x000e620000000800 */
[-CC-:B--2---:R-:W-:Y:S02]  /*5990*/  SHF.R.U64 R8, R10, R6.reuse, R3.reuse ;  /* 0x000000060a087219 */ /* 0x184fe40000001203 */
[----:B------:R-:W-:-:S05]  /*59a0*/  SHF.R.U32.HI R3, RZ, R6, R3 ;  /* 0x00000006ff037219 */ /* 0x000fca0000011603 */
[----:B------:R-:W2:Y:S01]  /*59b0*/  LDC R21, c[0x0][0x648] ;  /* 0x00019200ff157b82 */ /* 0x000ea20000000800 */
[-CC-:B0-----:R-:W-:Y:S02]  /*59c0*/  SHF.R.U64 R13, R8, R24.reuse, R3.reuse ;  /* 0x00000018080d7219 */ /* 0x181fe40000001203 */
[-C--:B------:R-:W-:Y:S02]  /*59d0*/  SHF.L.U32 R5, R5, R24.reuse, RZ ;  /* 0x0000001805057219 */ /* 0x080fe400000006ff */
[-C--:B------:R-:W-:Y:S01]  /*59e0*/  SHF.R.U32.HI R3, RZ, R24.reuse, R3 ;  /* 0x00000018ff037219 */ /* 0x080fe20000011603 */
[----:B------:R-:W-:Y:S01]  /*59f0*/  IMAD.MOV.U32 R2, RZ, RZ, R13 ;  /* 0x000000ffff027224 */ /* 0x000fe200078e000d */
[----:B------:R-:W-:Y:S01]  /*5a00*/  SHF.L.U32 R24, R7, R24, RZ ;  /* 0x0000001807187219 */ /* 0x000fe200000006ff */
[----:B------:R-:W0:Y:S01]  /*5a10*/  LDC R25, c[0x0][0x638] ;  /* 0x00018e00ff197b82 */ /* 0x000e220000000800 */
[----:B------:R-:W-:-:S07]  /*5a20*/  LOP3.LUT R19, RZ, R5, RZ, 0x33, !PT ;  /* 0x00000005ff137212 */ /* 0x000fce00078e33ff */
[----:B------:R-:W0:Y:S01]  /*5a30*/  LDC R28, c[0x0][0x610] ;  /* 0x00018400ff1c7b82 */ /* 0x000e220000000800 */
[----:B----4-:R-:W-:Y:S05]  /*5a40*/  @!P0 BRA `(.L_x_170) ;  /* 0x0000000000288947 */ /* 0x010fea0003800000 */
[----:B---3--:R-:W3:Y:S02]  /*5a50*/  LDC R0, c[0x0][0x64c] ;  /* 0x00019300ff007b82 */ /* 0x008ee40000000800 */
[----:B---3--:R-:W-:-:S05]  /*5a60*/  IADD3 R7, P0, R13, R0, RZ ;  /* 0x000000000d077210 */ /* 0x008fca0007f1e0ff */
        /* <DEDUP_REMOVED lines=8> */
.L_x_170:
[----:B------:R-:W4:Y:S01]  /*5af0*/  LDC R4, c[0x0][0x65c] ;  /* 0x00019700ff047b82 */ /* 0x000f220000000800 */
[----:B--23--:R-:W-:Y:S01]  /*5b00*/  SHF.R.U64 R0, R2, R21, R3 ;  /* 0x0000001502007219 */ /* 0x00cfe20000001203 */
[----:B-1----:R-:W-:Y:S01]  /*5b10*/  VIADD R3, R14, 0xffffffff ;  /* 0xffffffff0e037836 */ /* 0x002fe20000000000 */
[----:B------:R-:W-:Y:S01]  /*5b20*/  LOP3.LUT R19, R8, R19, RZ, 0xc0, !PT ;  /* 0x0000001308137212 */ /* 0x000fe200078ec0ff */
[----:B------:R-:W-:Y:S02]  /*5b30*/  IMAD.MOV R12, RZ, RZ, -R12 ;  /* 0x000000ffff0c7224 */ /* 0x000fe400078e0a0c */
[----:B------:R-:W-:Y:S01]  /*5b40*/  IMAD.MOV R2, RZ, RZ, -R0 ;  /* 0x000000ffff027224 */ /* 0x000fe200078e0a00 */
[----:B------:R-:W-:Y:S01]  /*5b50*/  LOP3.LUT R3, R10, R3, RZ, 0xc0, !PT ;  /* 0x000000030a037212 */ /* 0x000fe200078ec0ff */
[----:B------:R-:W-:Y:S02]  /*5b60*/  IMAD R19, R24, R0, R19 ;  /* 0x0000000018137224 */ /* 0x000fe400078e0213 */
[----:B0-----:R-:W-:-:S04]  /*5b70*/  IMAD R0, R2, R25, R13 ;  /* 0x0000001902007224 */ /* 0x001fc800078e020d */
[----:B------:R-:W-:Y:S01]  /*5b80*/  IMAD R2, R0, R14, R3 ;  /* 0x0000000e00027224 */ /* 0x000fe200078e0203 */
[----:B----4-:R-:W-:Y:S01]  /*5b90*/  ISETP.NE.AND P0, PT, R4, 0x1, PT ;  /* 0x000000010400780c */ /* 0x010fe20003f05270 */
[----:B------:R-:W-:-:S05]  /*5ba0*/  IMAD.MOV.U32 R4, RZ, RZ, 0x1 ;  /* 0x00000001ff047424 */ /* 0x000fca00078e00ff */
[----:B------:R-:W-:-:S07]  /*5bb0*/  PRMT R0, R4, 0x7610, R0 ;  /* 0x0000761004007816 */ /* 0x000fce0000000000 */
[----:B------:R-:W-:-:S04]  /*5bc0*/  @P0 IMAD R22, R15, R12, R20 ;  /* 0x0000000c0f160224 */ /* 0x000fc800078e0214 */
[----:B------:R-:W-:-:S05]  /*5bd0*/  IMAD R19, R19, R28, R22 ;  /* 0x0000001c13137224 */ /* 0x000fca00078e0216 */
[----:B------:R-:W-:Y:S02]  /*5be0*/  SEL R22, R2, R19, !P0 ;  /* 0x0000001302167207 */ /* 0x000fe40004000000 */
[----:B------:R-:W-:Y:S01]  /*5bf0*/  SEL R19, R19, R2, !P0 ;  /* 0x0000000213137207 */ /* 0x000fe20004000000 */
[----:B------:R-:W-:-:S07]  /*5c00*/  IMAD.MOV.U32 R2, RZ, RZ, R11 ;  /* 0x000000ffff027224 */ /* 0x000fce00078e000b */
.L_x_168:
[----:B------:R-:W-:Y:S02]  /*5c10*/  LOP3.LUT P0, RZ, R0, 0xff, RZ, 0xc0, !PT ;  /* 0x000000ff00ff7812 */ /* 0x000fe4000780c0ff */
[----:B------:R-:W-:-:S11]  /*5c20*/  LOP3.LUT R101, R101, 0x1, RZ, 0x3c, !PT ;  /* 0x0000000165657812 */ /* 0x000fd600078e3cff */
[----:B------:R-:W-:Y:S05]  /*5c30*/  @P0 BRA `(.L_x_171) ;  /* 0xffffffbc002c0947 */ /* 0x000fea000383ffff */
[----:B------:R-:W-:Y:S05]  /*5c40*/  EXIT ;  /* 0x000000000000794d */ /* 0x000fea0003800000 */
.L_x_18:
[----:B------:R-:W-:-:S08]  /*5c50*/  ISETP.NE.AND P0, PT, R5, RZ, PT ;  /* 0x000000ff0500720c */ /* 0x000fd00003f05270 */
[----:B0-----:R-:W0:-:S00]  /*5c60*/  USETMAXREG.DEALLOC.CTAPOOL 0x28 ;  /* 0x00000028000079c8 */ /* 0x001e0000080e0500 */
[----:B------:R-:W-:Y:S05]  /*5c70*/  @P0 EXIT ;  /* 0x000000000000094d */ /* 0x000fea0003800000 */
[----:B0-----:R-:W-:Y:S01]  /*5c80*/  LOP3.LUT P0, RZ, R8, 0xff, RZ, 0xc0, !PT ;  /* 0x000000ff08ff7812 */ /* 0x001fe2000780c0ff */
[----:B------:R-:W-:Y:S02]  /*5c90*/  IMAD.MOV.U32 R0, RZ, RZ, 0x1 ;  /* 0x00000001ff007424 */ /* 0x000fe400078e00ff */
[----:B------:R-:W-:-:S10]  /*5ca0*/  IMAD.MOV.U32 R8, RZ, RZ, RZ ;  /* 0x000000ffff087224 */ /* 0x000fd400078e00ff */
[----:B------:R-:W-:Y:S05]  /*5cb0*/  @!P0 BRA `(.L_x_172) ;  /* 0x0000000c00408947 */ /* 0x000fea0003800000 */
[----:B------:R-:W0:Y:S01]  /*5cc0*/  S2R R10, SR_CgaCtaId ;  /* 0x00000000000a7919 */ /* 0x000e220000008800 */
[----:B------:R-:W-:Y:S01]  /*5cd0*/  LOP3.LUT P0, RZ, R4, 0x1f, RZ, 0xc0, !PT ;  /* 0x0000001f04ff7812 */ /* 0x000fe2000780c0ff */
[----:B------:R-:W-:Y:S01]  /*5ce0*/  ULDC UR5, c[0x0][0x658] ;  /* 0x0001960000057ab9 */ /* 0x000fe20000000800 */
[C---:B------:R-:W-:Y:S01]  /*5cf0*/  ISETP.NE.AND P2, PT, R3.reuse, RZ, PT ;  /* 0x000000ff0300720c */ /* 0x040fe20003f45270 */
[----:B------:R-:W-:Y:S01]  /*5d00*/  UMOV UR6, 0xffffffff ;  /* 0xffffffff00067882 */ /* 0x000fe20000000000 */
[----:B------:R-:W-:Y:S01]  /*5d10*/  ISETP.NE.OR P0, PT, R3, RZ, !P0 ;  /* 0x000000ff0300720c */ /* 0x000fe20004705670 */
[----:B------:R-:W-:Y:S01]  /*5d20*/  BSSY B0, `(.L_x_172) ;  /* 0x00000c9000007945 */ /* 0x000fe20003800000 */
[----:B------:R-:W-:Y:S01]  /*5d30*/  USHF.L.U32 UR6, UR6, UR5, URZ ;  /* 0x0000000506067299 */ /* 0x000fe2000800063f */
[----:B------:R-:W-:Y:S01]  /*5d40*/  IMAD.MOV.U32 R9, RZ, RZ, 0x1 ;  /* 0x00000001ff097424 */ /* 0x000fe200078e00ff */
[----:B------:R-:W-:Y:S01]  /*5d50*/  LOP3.LUT R6, R16, 0x2, RZ, 0xfc, !PT ;  /* 0x0000000210067812 */ /* 0x000fe200078efcff */
[----:B------:R-:W-:Y:S01]  /*5d60*/  IMAD.MOV.U32 R0, RZ, RZ, 0x1 ;  /* 0x00000001ff007424 */ /* 0x000fe200078e00ff */
[----:B------:R-:W-:Y:S01]  /*5d70*/  ULDC UR4, c[0x0][0x600] ;  /* 0x0001800000047ab9 */ /* 0x000fe20000000800 */
[----:B------:R-:W-:Y:S01]  /*5d80*/  IMAD.MOV.U32 R8, RZ, RZ, RZ ;  /* 0x000000ffff087224 */ /* 0x000fe200078e00ff */
[----:B------:R-:W-:Y:S01]  /*5d90*/  UMOV UR7, 0x1 ;  /* 0x0000000100077882 */ /* 0x000fe20000000000 */
[----:B------:R-:W-:-:S02]  /*5da0*/  UIADD3 UR19, UR40, 0x1, URZ ;  /* 0x0000000128137890 */ /* 0x000fc4000fffe03f */
[----:B------:R-:W-:Y:S02]  /*5db0*/  UIADD3 UR15, UR4, -0x1, URZ ;  /* 0xffffffff040f7890 */ /* 0x000fe4000fffe03f */
[----:B------:R-:W-:Y:S02]  /*5dc0*/  USHF.L.U32 UR17, UR7, UR5, URZ ;  /* 0x0000000507117299 */ /* 0x000fe4000800063f */
[----:B------:R-:W-:Y:S01]  /*5dd0*/  ULOP3.LUT UR16, URZ, UR6, URZ, 0x33, !UPT ;  /* 0x000000063f107292 */ /* 0x000fe2000f8e333f */
[----:B------:R-:W-:Y:S01]  /*5de0*/  ULDC.64 UR20, c[0x0][0x198] ;  /* 0x0000660000147ab9 */ /* 0x000fe20000000a00 */
[C---:B0-----:R-:W-:Y:S02]  /*5df0*/  IMAD.SHL.U32 R3, R10.reuse, 0x400, RZ ;  /* 0x000004000a037824 */ /* 0x041fe400078e00ff */
[----:B------:R-:W-:-:S03]  /*5e00*/  IMAD.SHL.U32 R10, R10, 0x10, RZ ;  /* 0x000000100a0a7824 */ /* 0x000fc600078e00ff */
[----:B------:R-:W-:Y:S02]  /*5e10*/  LOP3.LUT R3, R3, 0x1c00, RZ, 0xc0, !PT ;  /* 0x00001c0003037812 */ /* 0x000fe400078ec0ff */
[----:B------:R-:W-:Y:S02]  /*5e20*/  LOP3.LUT R10, R10, 0x70, RZ, 0xc0, !PT ;  /* 0x000000700a0a7812 */ /* 0x000fe400078ec0ff */
[----:B------:R-:W-:-:S07]  /*5e30*/  LOP3.LUT R7, R3, 0x12200, RZ, 0xfc, !PT ;  /* 0x0001220003077812 */ /* 0x000fce00078efcff */
.L_x_184:
[----:B------:R-:W-:-:S03]  /*5e40*/  UMOV UR4, 0xffffffff ;  /* 0xffffffff00047882 */ /* 0x000fc60000000000 */
[----:B------:R-:W-:Y:S05]  /*5e50*/  BRA.DIV UR4, `(.L_x_173) ;  /* 0x0000001604e47947 */ /* 0x000fea000b800000 */
[----:B------:R-:W-:-:S13]  /*5e60*/  ELECT P6, URZ, PT ;  /* 0x00000000003f782f */ /* 0x000fda00038c0000 */
.L_x_211:
[----:B------:R-:W0:Y:S01]  /*5e70*/  LDC R3, c[0x0][0x28c] ;  /* 0x0000a300ff037b82 */ /* 0x000e220000000800 */
[----:B------:R-:W-:Y:S01]  /*5e80*/  BSSY B1, `(.L_x_174) ;  /* 0x0000039000017945 */ /* 0x000fe20003800000 */
[----:B0-----:R-:W-:-:S13]  /*5e90*/  ISETP.LT.OR P6, PT, R3, 0x1, !P6 ;  /* 0x000000010300780c */ /* 0x001fda00077c1670 */
[----:B------:R-:W-:Y:S05]  /*5ea0*/  @P6 BRA `(.L_x_175) ;  /* 0x0000000000d86947 */ /* 0x000fea0003800000 */
[----:B------:R-:W-:Y:S02]  /*5eb0*/  IMAD.SHL.U32 R19, R19, 0x40, RZ ;  /* 0x0000004013137824 */ /* 0x000fe400078e00ff */
[----:B------:R-:W-:Y:S02]  /*5ec0*/  IMAD R22, R22, 0x80, R10 ;  /* 0x0000008016167824 */ /* 0x000fe400078e020a */
[----:B------:R-:W-:Y:S02]  /*5ed0*/  IMAD.MOV.U32 R14, RZ, RZ, RZ ;  /* 0x000000ffff0e7224 */ /* 0x000fe400078e00ff */
[----:B------:R-:W-:Y:S02]  /*5ee0*/  IMAD.U32 R15, RZ, RZ, UR19 ;  /* 0x00000013ff0f7e24 */ /* 0x000fe4000f8e00ff */
[----:B------:R-:W-:Y:S02]  /*5ef0*/  IMAD.MOV.U32 R3, RZ, RZ, R0 ;  /* 0x000000ffff037224 */ /* 0x000fe400078e0000 */
[----:B------:R-:W-:-:S07]  /*5f00*/  IMAD.MOV.U32 R4, RZ, RZ, R8 ;  /* 0x000000ffff047224 */ /* 0x000fce00078e0008 */
.L_x_179:
[----:B------:R-:W0:Y:S01]  /*5f10*/  S2R R12, SR_CgaCtaId ;  /* 0x00000000000c7919 */ /* 0x000e220000008800 */
[----:B------:R-:W-:Y:S01]  /*5f20*/  MOV R5, 0x400 ;  /* 0x0000040000057802 */ /* 0x000fe20000000f00 */
[----:B------:R-:W1:Y:S03]  /*5f30*/  @!P2 LDC R11, c[0x0][0x500] ;  /* 0x00014000ff0bab82 */ /* 0x000e660000000800 */
[----:B0-----:R-:W-:Y:S02]  /*5f40*/  LEA R13, R12, R5, 0x18 ;  /* 0x000000050c0d7211 */ /* 0x001fe400078ec0ff */
[----:B------:R-:W-:-:S03]  /*5f50*/  SHF.L.U32 R5, R3, 0x1f, RZ ;  /* 0x0000001f03057819 */ /* 0x000fc600000006ff */
[----:B------:R-:W-:-:S04]  /*5f60*/  IMAD R12, R4, 0x8, R13 ;  /* 0x00000008040c7824 */ /* 0x000fc800078e020d */
[----:B------:R-:W0:Y:S02]  /*5f70*/  SYNCS.PHASECHK.TRANS64.TRYWAIT P1, [R12+URZ+0x90], R5 ;  /* 0x000090050c0075a7 */ /* 0x000e24000802017f */
[----:B01----:R-:W-:Y:S05]  /*5f80*/  @!P1 BRA `(.L_x_176) ;  /* 0x0000001400b89947 */ /* 0x003fea0003800000 */
.L_x_212:
[----:B0-----:R-:W-:Y:S01]  /*5f90*/  PRMT R5, R6, 0x9910, RZ ;  /* 0x0000991006057816 */ /* 0x001fe200000000ff */
[----:B------:R0:W-:Y:S03]  /*5fa0*/  @!P2 SYNCS.ARRIVE.TRANS64 RZ, [R12+URZ], R11 ;  /* 0x0000000b0cffa9a7 */ /* 0x0001e6000800003f */
[----:B------:R-:W-:-:S13]  /*5fb0*/  ISETP.NE.AND P1, PT, R5, 0x2, PT ;  /* 0x000000020500780c */ /* 0x000fda0003f25270 */
[----:B0-----:R-:W-:Y:S05]  /*5fc0*/  @P1 BRA `(.L_x_177) ;  /* 0x0000000000041947 */ /* 0x001fea0003800000 */
[----:B------:R-:W-:Y:S01]  /*5fd0*/  BPT.TRAP 0x1 ;  /* 0x000000040000795c */ /* 0x000fe20000300000 */
.L_x_177:
[----:B------:R-:W-:Y:S05]  /*5fe0*/  @P0 BRA `(.L_x_178) ;  /* 0x0000000000040947 */ /* 0x000fea0003800000 */
[----:B------:R-:W-:Y:S01]  /*5ff0*/  BPT.TRAP 0x1 ;  /* 0x000000040000795c */ /* 0x000fe20000300000 */
.L_x_178:
[----:B------:R-:W-:Y:S01]  /*6000*/  R2UR UR13, R13 ;  /* 0x000000000d0d72ca */ /* 0x000fe200000e0000 */
[----:B------:R-:W-:Y:S01]  /*6010*/  IMAD R13, R4, 0x1000, R13 ;  /* 0x00001000040d7824 */ /* 0x000fe200078e020d */
[----:B------:R-:W-:Y:S01]  /*6020*/  R2UR UR9, R12 ;  /* 0x000000000c0972ca */ /* 0x000fe200000e0000 */
[C---:B------:R-:W-:Y:S01]  /*6030*/  IMAD R5, R4.reuse, 0x2000, R7 ;  /* 0x0000200004057824 */ /* 0x040fe200078e0207 */
[----:B------:R-:W-:Y:S01]  /*6040*/  UIADD3 UR4, UP0, UR20, 0xf0, URZ ;  /* 0x000000f014047890 */ /* 0x000fe2000ff1e03f */
[----:B------:R-:W-:Y:S01]  /*6050*/  VIADD R15, R15, 0xffffffff ;  /* 0xffffffff0f0f7836 */ /* 0x000fe20000000000 */
[----:B------:R-:W-:Y:S01]  /*6060*/  R2UR UR5, R13 ;  /* 0x000000000d0572ca */ /* 0x000fe200000e0000 */
[----:B------:R-:W-:Y:S01]  /*6070*/  UIADD3 UR22, UP1, UR20, 0x1f0, URZ ;  /* 0x000001f014167890 */ /* 0x000fe2000ff3e03f */
[----:B------:R-:W-:Y:S01]  /*6080*/  R2UR UR8, R5 ;  /* 0x00000000050872ca */ /* 0x000fe200000e0000 */
[----:B------:R-:W-:Y:S01]  /*6090*/  VIADD R4, R4, 0x1 ;  /* 0x0000000104047836 */ /* 0x000fe20000000000 */
[----:B------:R-:W-:Y:S01]  /*60a0*/  R2UR UR11, R19 ;  /* 0x00000000130b72ca */ /* 0x000fe200000e0000 */
[----:B------:R-:W-:Y:S01]  /*60b0*/  UIADD3.X UR23, URZ, UR21, URZ, UP1, !UPT ;  /* 0x000000153f177290 */ /* 0x000fe20008ffe43f */
[----:B------:R-:W-:Y:S01]  /*60c0*/  R2UR UR10, R14 ;  /* 0x000000000e0a72ca */ /* 0x000fe200000e0000 */
[----:B------:R-:W-:Y:S01]  /*60d0*/  UMOV UR6, 0x0 ;  /* 0x0000000000067882 */ /* 0x000fe20000000000 */
[----:B------:R-:W-:Y:S01]  /*60e0*/  R2UR UR12, R2 ;  /* 0x00000000020c72ca */ /* 0x000fe200000e0000 */
[----:B------:R-:W-:Y:S01]  /*60f0*/  UMOV UR7, 0x10000000 ;  /* 0x1000000000077882 */ /* 0x000fe20000000000 */
[----:B------:R-:W-:Y:S01]  /*6100*/  R2UR UR18, R22 ;  /* 0x00000000161272ca */ /* 0x000fe200000e0000 */
[----:B------:R-:W-:Y:S01]  /*6110*/  UMOV UR24, 0xff0000 ;  /* 0x00ff000000187882 */ /* 0x000fe20000000000 */
[----:B------:R-:W-:Y:S01]  /*6120*/  ISETP.GT.AND P3, PT, R15, 0x1, PT ;  /* 0x000000010f00780c */ /* 0x000fe20003f64270 */
[----:B------:R-:W-:Y:S01]  /*6130*/  UIADD3 UR14, UR5, 0x200, URZ ;  /* 0x00000200050e7890 */ /* 0x000fe2000fffe03f */
[----:B------:R-:W-:Y:S01]  /*6140*/  ISETP.NE.AND P1, PT, R4, 0x12, PT ;  /* 0x000000120400780c */ /* 0x000fe20003f25270 */
[----:B------:R-:W-:Y:S01]  /*6150*/  UIADD3.X UR5, URZ, UR21, URZ, UP0, !UPT ;  /* 0x000000153f057290 */ /* 0x000fe200087fe43f */
[----:B------:R-:W-:Y:S01]  /*6160*/  VIADD R14, R14, 0x40 ;  /* 0x000000400e0e7836 */ /* 0x000fe20000000000 */
[----:B------:R-:W-:Y:S01]  /*6170*/  UIADD3 UR13, UR13, UR8, URZ ;  /* 0x000000080d0d7290 */ /* 0x000fe2000fffe03f */
[----:B------:R-:W-:-:S02]  /*6180*/  SEL R12, RZ, 0x1, P1 ;  /* 0x00000001ff0c7807 */ /* 0x000fc40000800000 */
[----:B------:R-:W-:Y:S01]  /*6190*/  UMOV UR8, UR14 ;  /* 0x0000000e00087c82 */ /* 0x000fe20008000000 */
[----:B------:R-:W-:Y:S02]  /*61a0*/  SEL R4, R4, RZ, P1 ;  /* 0x000000ff04047207 */ /* 0x000fe40000800000 */
[----:B------:R-:W-:Y:S01]  /*61b0*/  LOP3.LUT R3, R3, R12, RZ, 0x3c, !PT ;  /* 0x0000000c03037212 */ /* 0x000fe200078e3cff */
[----:B------:R0:W-:Y:S02]  /*61c0*/  UTMALDG.3D [UR8], [UR4], desc[UR6] ;  /* 0x00000608040075b4 */ /* 0x0001e40008011000 */
[----:B0-----:R-:W-:Y:S01]  /*61d0*/  UMOV UR11, UR18 ;  /* 0x00000012000b7c82 */ /* 0x001fe20008000000 */
[----:B------:R-:W-:Y:S02]  /*61e0*/  UMOV UR8, UR13 ;  /* 0x0000000d00087c82 */ /* 0x000fe40008000000 */
[----:B------:R0:W-:Y:S02]  /*61f0*/  UTMALDG.3D.MULTICAST [UR8], [UR22], UR24, desc[UR6] ;  /* 0x00000608160073b4 */ /* 0x0001e40008011818 */
[----:B0-----:R-:W-:Y:S05]  /*6200*/  @P3 BRA `(.L_x_179) ;  /* 0xfffffffc00403947 */ /* 0x001fea000383ffff */
.L_x_175:
[----:B------:R-:W-:Y:S05]  /*6210*/  BSYNC B1 ;  /* 0x0000000000017941 */ /* 0x000fea0003800000 */
.L_x_174:
[----:B------:R-:W2:Y:S01]  /*6220*/  LDL.64 R12, [R1] ;  /* 0x00000000010c7983 */ /* 0x000ea20000100a00 */
[----:B------:R-:W-:Y:S01]  /*6230*/  LOP3.LUT P4, RZ, R9, 0xff, RZ, 0xc0, !PT ;  /* 0x000000ff09ff7812 */ /* 0x000fe2000788c0ff */
[----:B------:R-:W-:Y:S01]  /*6240*/  VIADD R8, R8, UR40 ;  /* 0x0000002808087c36 */ /* 0x000fe20008000000 */
[----:B------:R-:W-:Y:S01]  /*6250*/  ULDC.64 UR4, c[0x0][0x650] ;  /* 0x0001940000047ab9 */ /* 0x000fe20000000a00 */
[----:B------:R-:W-:Y:S01]  /*6260*/  IMAD.U32 R5, RZ, RZ, UR40 ;  /* 0x00000028ff057e24 */ /* 0x000fe2000f8e00ff */
[----:B------:R-:W-:Y:S01]  /*6270*/  UISETP.GE.U32.AND UP0, UPT, UR40, 0x12, UPT ;  /* 0x000000122800788c */ /* 0x000fe2000bf06070 */
[----:B------:R-:W-:Y:S01]  /*6280*/  BSSY B1, `(.L_x_180) ;  /* 0x0000070000017945 */ /* 0x000fe20003800000 */
[----:B------:R-:W-:Y:S01]  /*6290*/  ISETP.GT.U32.AND P1, PT, R8, 0x11, PT ;  /* 0x000000110800780c */ /* 0x000fe20003f24070 */
[----:B------:R-:W-:Y:S01]  /*62a0*/  IMAD.MOV.U32 R19, RZ, RZ, -0x1 ;  /* 0xffffffffff137424 */ /* 0x000fe200078e00ff */
[----:B------:R-:W-:Y:S01]  /*62b0*/  PRMT R9, RZ, 0x7610, R9 ;  /* 0x00007610ff097816 */ /* 0x000fe20000000009 */
[----:B------:R-:W-:Y:S01]  /*62c0*/  IMAD.MOV.U32 R22, RZ, RZ, -0x1 ;  /* 0xffffffffff167424 */ /* 0x000fe200078e00ff */
[----:B------:R-:W-:-:S02]  /*62d0*/  ISETP.LT.U32.AND P1, PT, R5, 0x12, P1 ;  /* 0x000000120500780c */ /* 0x000fc40000f21070 */
[----:B------:R-:W-:Y:S01]  /*62e0*/  PLOP3.LUT P3, PT, PT, PT, UP0, 0x80, 0x0 ;  /* 0x000000000000781c */ /* 0x000fe20003f6f008 */
[----:B------:R-:W0:Y:S01]  /*62f0*/  @P4 S2R R3, SR_CgaCtaId ;  /* 0x0000000000034919 */ /* 0x000e220000008800 */
[----:B------:R-:W-:-:S04]  /*6300*/  @P4 MOV R2, 0x400 ;  /* 0x0000040000024802 */ /* 0x000fc80000000f00 */
[----:B0-----:R-:W-:Y:S01]  /*6310*/  @P4 LEA R4, R3, R2, 0x18 ;  /* 0x0000000203044211 */ /* 0x001fe200078ec0ff */
[----:B------:R-:W-:-:S03]  /*6320*/  IMAD.WIDE.U32 R2, R8, 0x38e38e39, RZ ;  /* 0x38e38e3908027825 */ /* 0x000fc600078e00ff */
[----:B------:R0:W-:Y:S01]  /*6330*/  @P4 SYNCS.ARRIVE.TRANS64.A1T0 RZ, [R4+URZ+0x158], RZ ;  /* 0x000158ff04ff49a7 */ /* 0x0001e2000810003f */
[----:B------:R-:W-:Y:S01]  /*6340*/  IMAD.MOV.U32 R2, RZ, RZ, -0x1 ;  /* 0xffffffffff027424 */ /* 0x000fe200078e00ff */
[----:B------:R-:W-:Y:S02]  /*6350*/  SHF.R.U32.HI R5, RZ, 0x2, R3 ;  /* 0x00000002ff057819 */ /* 0x000fe40000011603 */
[----:B------:R-:W-:-:S03]  /*6360*/  SEL R3, RZ, 0x1, !P1 ;  /* 0x00000001ff037807 */ /* 0x000fc60004800000 */
[----:B------:R-:W-:Y:S01]  /*6370*/  IMAD R8, R5, -0x12, R8 ;  /* 0xffffffee05087824 */ /* 0x000fe200078e0208 */
[----:B------:R-:W-:Y:S02]  /*6380*/  LOP3.LUT R0, R0, R3, RZ, 0x3c, !PT ;  /* 0x0000000300007212 */ /* 0x000fe400078e3cff */
[----:B------:R-:W-:Y:S02]  /*6390*/  PRMT R3, RZ, 0x7610, R3 ;  /* 0x00007610ff037816 */ /* 0x000fe40000000003 */
[----:B------:R-:W-:Y:S02]  /*63a0*/  @P3 LOP3.LUT R0, R0, 0x1, R5, 0x78, !PT ;  /* 0x0000000100003812 */ /* 0x000fe400078e7805 */
[----:B--2---:R-:W-:-:S04]  /*63b0*/  IADD3 R18, P4, R18, R12, RZ ;  /* 0x0000000c12127210 */ /* 0x004fc80007f9e0ff */
[----:B------:R-:W-:Y:S01]  /*63c0*/  ISETP.GE.U32.AND P1, PT, R18, UR4, PT ;  /* 0x0000000412007c0c */ /* 0x000fe2000bf26070 */
[----:B------:R-:W-:-:S05]  /*63d0*/  IMAD.X R17, R17, 0x1, R23, P4 ;  /* 0x0000000111117824 */ /* 0x000fca00020e0617 */
[----:B------:R-:W-:-:S13]  /*63e0*/  ISETP.GE.U32.AND.EX P1, PT, R17, UR5, PT, P1 ;  /* 0x0000000511007c0c */ /* 0x000fda000bf26110 */
[----:B0-----:R-:W-:Y:S05]  /*63f0*/  @P1 BRA `(.L_x_181) ;  /* 0x0000000400601947 */ /* 0x001fea0003800000 */
[----:B------:R-:W0:Y:S01]  /*6400*/  S2R R12, SR_CTAID.X ;  /* 0x00000000000c7919 */ /* 0x000e220000002500 */
[----:B------:R-:W-:Y:S01]  /*6410*/  ULDC.64 UR4, c[0x0][0x628] ;  /* 0x00018a0000047ab9 */ /* 0x000fe20000000a00 */
[----:B------:R-:W-:Y:S01]  /*6420*/  ULDC UR7, c[0x0][0x630] ;  /* 0x00018c0000077ab9 */ /* 0x000fe20000000800 */
[----:B------:R-:W-:Y:S01]  /*6430*/  ISETP.NE.U32.AND P1, PT, RZ, UR4, PT ;  /* 0x00000004ff007c0c */ /* 0x000fe2000bf25070 */
[----:B------:R-:W1:Y:S01]  /*6440*/  S2R R13, SR_CTAID.Y ;  /* 0x00000000000d7919 */ /* 0x000e620000002600 */
[----:B------:R-:W-:Y:S01]  /*6450*/  ULDC UR8, c[0x0][0x150] ;  /* 0x0000540000087ab9 */ /* 0x000fe20000000800 */
[----:B------:R-:W-:Y:S01]  /*6460*/  IMAD.MOV.U32 R2, RZ, RZ, R18 ;  /* 0x000000ffff027224 */ /* 0x000fe200078e0012 */
[----:B------:R-:W-:Y:S01]  /*6470*/  ISETP.NE.AND.EX P1, PT, RZ, UR5, PT, P1 ;  /* 0x00000005ff007c0c */ /* 0x000fe2000bf25310 */
[----:B------:R-:W-:Y:S01]  /*6480*/  IMAD.MOV.U32 R3, RZ, RZ, R17 ;  /* 0x000000ffff037224 */ /* 0x000fe200078e0011 */
[----:B0-----:R-:W-:-:S11]  /*6490*/  I2FP.F32.U32 R14, R12 ;  /* 0x0000000c000e7245 */ /* 0x001fd60000201000 */
[----:B------:R-:W-:Y:S05]  /*64a0*/  @!P1 BRA `(.L_x_182) ;  /* 0x0000000000289947 */ /* 0x000fea0003800000 */
[----:B------:R-:W-:Y:S02]  /*64b0*/  ULDC UR6, c[0x0][0x634] ;  /* 0x00018d0000067ab9 */ /* 0x000fe40000000800 */
[----:B------:R-:W-:-:S05]  /*64c0*/  IADD3 R3, P1, R18, UR6, RZ ;  /* 0x0000000612037c10 */ /* 0x000fca000ff3e0ff */
[----:B------:R-:W-:-:S04]  /*64d0*/  IMAD.X R11, RZ, RZ, R17, P1 ;  /* 0x000000ffff0b7224 */ /* 0x000fc800008e0611 */
[----:B------:R-:W-:-:S04]  /*64e0*/  IMAD.WIDE.U32 R4, R11, UR4, RZ ;  /* 0x000000040b047c25 */ /* 0x000fc8000f8e00ff */
[----:B------:R-:W-:-:S04]  /*64f0*/  IMAD.WIDE.U32 R4, P1, R3, UR5, R4 ;  /* 0x0000000503047c25 */ /* 0x000fc8000f820004 */
[----:B------:R-:W-:-:S04]  /*6500*/  IMAD.WIDE.U32 R2, R3, UR4, RZ ;  /* 0x0000000403027c25 */ /* 0x000fc8000f8e00ff */
[----:B------:R-:W-:Y:S01]  /*6510*/  IMAD.MOV.U32 R2, RZ, RZ, R5 ;  /* 0x000000ffff027224 */ /* 0x000fe200078e0005 */
[----:B------:R-:W-:Y:S01]  /*6520*/  IADD3 RZ, P3, R3, R4, RZ ;  /* 0x0000000403ff7210 */ /* 0x000fe20007f7e0ff */
[----:B------:R-:W-:-:S04]  /*6530*/  IMAD.X R3, RZ, RZ, RZ, P1 ;  /* 0x000000ffff037224 */ /* 0x000fc800008e06ff */
[----:B------:R-:W-:-:S08]  /*6540*/  IMAD.WIDE.U32.X R2, R11, UR5, R2, P3 ;  /* 0x000000050b027c25 */ /* 0x000fd000098e0402 */
.L_x_182:
[----:B------:R-:W0:Y:S01]  /*6550*/  LDC R21, c[0x0][0x65c] ;  /* 0x00019700ff157b82 */ /* 0x000e220000000800 */
[--C-:B------:R-:W-:Y:S01]  /*6560*/  SHF.R.U64 R11, R2, UR7, R3.reuse ;  /* 0x00000007020b7c19 */ /* 0x100fe20008001203 */
[----:B------:R-:W-:Y:S01]  /*6570*/  FMUL R14, R14, UR8 ;  /* 0x000000080e0e7c20 */ /* 0x000fe20008400000 */
[----:B------:R-:W-:Y:S01]  /*6580*/  SHF.R.U32.HI R2, RZ, UR7, R3 ;  /* 0x00000007ff027c19 */ /* 0x000fe20008011603 */
[----:B------:R-:W-:Y:S01]  /*6590*/  ULDC UR6, c[0x0][0x154] ;  /* 0x0000550000067ab9 */ /* 0x000fe20000000800 */
[----:B------:R-:W-:Y:S01]  /*65a0*/  IADD3 R15, P1, RZ, -R11, RZ ;  /* 0x8000000bff0f7210 */ /* 0x000fe20007f3e0ff */
[----:B------:R-:W-:Y:S01]  /*65b0*/  ULDC.64 UR4, c[0x0][0x620] ;  /* 0x0001880000047ab9 */ /* 0x000fe20000000a00 */
[----:B-1----:R-:W-:Y:S01]  /*65c0*/  I2FP.F32.U32 R3, R13 ;  /* 0x0000000d00037245 */ /* 0x002fe20000201000 */
[----:B------:R-:W1:Y:S01]  /*65d0*/  LDC R19, c[0x0][0x144] ;  /* 0x00005100ff137b82 */ /* 0x000e620000000800 */
[----:B------:R-:W2:Y:S01]  /*65e0*/  F2I.U32.TRUNC.NTZ R14, R14 ;  /* 0x0000000e000e7305 */ /* 0x000ea2000020f000 */
[----:B------:R-:W-:-:S02]  /*65f0*/  IMAD.X R2, RZ, RZ, ~R2, P1 ;  /* 0x000000ffff027224 */ /* 0x000fc400008e0e02 */
[----:B------:R-:W-:Y:S01]  /*6600*/  FMUL R4, R3, UR6 ;  /* 0x0000000603047c20 */ /* 0x000fe20008400000 */
[----:B------:R-:W-:Y:S01]  /*6610*/  IMAD.MOV.U32 R3, RZ, RZ, R17 ;  /* 0x000000ffff037224 */ /* 0x000fe200078e0011 */
[----:B------:R-:W-:Y:S01]  /*6620*/  ULDC.64 UR6, c[0x0][0x640] ;  /* 0x0001900000067ab9 */ /* 0x000fe20000000a00 */
[----:B------:R-:W-:Y:S01]  /*6630*/  IMAD R2, R2, UR4, RZ ;  /* 0x0000000402027c24 */ /* 0x000fe2000f8e02ff */
[----:B------:R-:W3:Y:S01]  /*6640*/  LDC R20, c[0x0][0x148] ;  /* 0x00005200ff147b82 */ /* 0x000ee20000000800 */
[----:B------:R-:W-:Y:S01]  /*6650*/  ISETP.NE.U32.AND P1, PT, RZ, UR6, PT ;  /* 0x00000006ff007c0c */ /* 0x000fe2000bf25070 */
[----:B------:R-:W4:Y:S01]  /*6660*/  F2I.U32.TRUNC.NTZ R4, R4 ;  /* 0x0000000400047305 */ /* 0x000f22000020f000 */
[----:B------:R-:W-:Y:S02]  /*6670*/  IMAD R5, R15, UR5, R2 ;  /* 0x000000050f057c24 */ /* 0x000fe4000f8e0202 */
[----:B------:R-:W-:Y:S01]  /*6680*/  IMAD.MOV.U32 R2, RZ, RZ, R18 ;  /* 0x000000ffff027224 */ /* 0x000fe200078e0012 */
[----:B------:R-:W-:-:S02]  /*6690*/  ISETP.NE.AND.EX P1, PT, RZ, UR7, PT, P1 ;  /* 0x00000007ff007c0c */ /* 0x000fc4000bf25310 */
[----:B0-----:R-:W-:Y:S01]  /*66a0*/  ISETP.NE.AND P4, PT, R21, 0x1, PT ;  /* 0x000000011500780c */ /* 0x001fe20003f85270 */
[----:B------:R-:W-:Y:S01]  /*66b0*/  IMAD.WIDE.U32 R2, R15, UR4, R2 ;  /* 0x000000040f027c25 */ /* 0x000fe2000f8e0002 */
[----:B------:R-:W-:-:S03]  /*66c0*/  ULDC UR4, c[0x0][0x618] ;  /* 0x0001860000047ab9 */ /* 0x000fc60000000800 */
[----:B--2---:R-:W-:Y:S02]  /*66d0*/  IMAD.MOV R14, RZ, RZ, -R14 ;  /* 0x000000ffff0e7224 */ /* 0x004fe400078e0a0e */
[----:B------:R-:W-:Y:S02]  /*66e0*/  IMAD.IADD R3, R3, 0x1, R5 ;  /* 0x0000000103037824 */ /* 0x000fe400078e0205 */
[----:B-1----:R-:W-:-:S03]  /*66f0*/  IMAD R12, R19, R14, R12 ;  /* 0x0000000e130c7224 */ /* 0x002fc600078e020c */
[--C-:B------:R-:W-:Y:S01]  /*6700*/  SHF.R.U64 R14, R2, UR4, R3.reuse ;  /* 0x00000004020e7c19 */ /* 0x100fe20008001203 */
[----:B----4-:R-:W-:Y:S01]  /*6710*/  IMAD.MOV R2, RZ, RZ, -R4 ;  /* 0x000000ffff027224 */ /* 0x010fe200078e0a04 */
[----:B------:R-:W-:Y:S01]  /*6720*/  SHF.R.U32.HI R3, RZ, UR4, R3 ;  /* 0x00000004ff037c19 */ /* 0x000fe20008011603 */
[----:B------:R-:W-:Y:S02]  /*6730*/  ULDC UR4, c[0x0][0x608] ;  /* 0x0001820000047ab9 */ /* 0x000fe40000000800 */
[----:B---3--:R-:W-:Y:S01]  /*6740*/  @P4 IMAD R12, R20, R2, R13 ;  /* 0x00000002140c4224 */ /* 0x008fe200078e020d */
[--C-:B------:R-:W-:Y:S02]  /*6750*/  SHF.R.U64 R19, R14, UR4, R3.reuse ;  /* 0x000000040e137c19 */ /* 0x100fe40008001203 */
[----:B------:R-:W-:Y:S01]  /*6760*/  SHF.R.U32.HI R2, RZ, UR4, R3 ;  /* 0x00000004ff027c19 */ /* 0x000fe20008011603 */
[----:B------:R-:W-:-:S03]  /*6770*/  ULDC UR4, c[0x0][0x658] ;  /* 0x0001960000047ab9 */ /* 0x000fc60000000800 */
[--C-:B------:R-:W-:Y:S02]  /*6780*/  SHF.R.U64 R13, R19, UR4, R2.reuse ;  /* 0x00000004130d7c19 */ /* 0x100fe40008001202 */
[----:B------:R-:W-:-:S03]  /*6790*/  SHF.R.U32.HI R2, RZ, UR4, R2 ;  /* 0x00000004ff027c19 */ /* 0x000fc60008011602 */
[----:B------:R-:W-:Y:S02]  /*67a0*/  IMAD.MOV.U32 R4, RZ, RZ, R13 ;  /* 0x000000ffff047224 */ /* 0x000fe400078e000d */
[----:B------:R-:W-:Y:S01]  /*67b0*/  IMAD.MOV.U32 R3, RZ, RZ, R2 ;  /* 0x000000ffff037224 */ /* 0x000fe200078e0002 */
[----:B------:R-:W-:Y:S06]  /*67c0*/  @!P1 BRA `(.L_x_183) ;  /* 0x00000000002c9947 */ /* 0x000fec0003800000 */
        /* <DEDUP_REMOVED lines=9> */
[----:B------:R-:W-:-:S04]  /*6860*/  IMAD.WIDE.U32.X R2, R15, UR7, R2, P3 ;  /* 0x000000070f027c25 */ /* 0x000fc800098e0402 */
[----:B------:R-:W-:-:S07]  /*6870*/  IMAD.MOV.U32 R4, RZ, RZ, R2 ;  /* 0x000000ffff047224 */ /* 0x000fce00078e0002 */
.L_x_183:
[----:B------:R-:W-:Y:S01]  /*6880*/  ULDC UR4, c[0x0][0x648] ;  /* 0x0001920000047ab9 */ /* 0x000fe20000000800 */
[----:B------:R-:W-:Y:S01]  /*6890*/  LOP3.LUT R2, R19, UR16, RZ, 0xc0, !PT ;  /* 0x0000001013027c12 */ /* 0x000fe2000f8ec0ff */
[----:B------:R-:W-:Y:S01]  /*68a0*/  ULDC UR5, c[0x0][0x610] ;  /* 0x0001840000057ab9 */ /* 0x000fe20000000800 */
[----:B------:R-:W-:Y:S01]  /*68b0*/  SHF.R.U64 R3, R4, UR4, R3 ;  /* 0x0000000404037c19 */ /* 0x000fe20008001203 */
[----:B------:R-:W-:Y:S01]  /*68c0*/  ULDC UR4, c[0x0][0x638] ;  /* 0x00018e0000047ab9 */ /* 0x000fe20000000800 */
[----:B------:R-:W-:-:S03]  /*68d0*/  LOP3.LUT R14, R14, UR15, RZ, 0xc0, !PT ;  /* 0x0000000f0e0e7c12 */ /* 0x000fc6000f8ec0ff */
[----:B------:R-:W-:Y:S02]  /*68e0*/  IMAD.MOV R4, RZ, RZ, -R3 ;  /* 0x000000ffff047224 */ /* 0x000fe400078e0a03 */
[----:B------:R-:W-:Y:S02]  /*68f0*/  IMAD R3, R3, UR17, R2 ;  /* 0x0000001103037c24 */ /* 0x000fe4000f8e0202 */
[----:B------:R-:W-:Y:S01]  /*6900*/  IMAD R13, R4, UR4, R13 ;  /* 0x00000004040d7c24 */ /* 0x000fe2000f8e020d */
[----:B------:R-:W-:Y:S01]  /*6910*/  ULDC UR4, c[0x0][0x600] ;  /* 0x0001800000047ab9 */ /* 0x000fe20000000800 */
[----:B------:R-:W-:Y:S02]  /*6920*/  IMAD R12, R3, UR5, R12 ;  /* 0x00000005030c7c24 */ /* 0x000fe4000f8e020c */
[----:B------:R-:W-:Y:S02]  /*6930*/  IMAD R13, R13, UR4, R14 ;  /* 0x000000040d0d7c24 */ /* 0x000fe4000f8e020e */
[----:B------:R-:W-:-:S02]  /*6940*/  IMAD.MOV.U32 R3, RZ, RZ, 0x1 ;  /* 0x00000001ff037424 */ /* 0x000fc400078e00ff */
[----:B------:R-:W-:Y:S01]  /*6950*/  IMAD.MOV.U32 R2, RZ, RZ, R11 ;  /* 0x000000ffff027224 */ /* 0x000fe200078e000b */
[----:B------:R-:W-:Y:S02]  /*6960*/  SEL R22, R13, R12, !P4 ;  /* 0x0000000c0d167207 */ /* 0x000fe40006000000 */
[----:B------:R-:W-:-:S07]  /*6970*/  SEL R19, R12, R13, !P4 ;  /* 0x0000000d0c137207 */ /* 0x000fce0006000000 */
.L_x_181:
[----:B------:R-:W-:Y:S05]  /*6980*/  BSYNC B1 ;  /* 0x0000000000017941 */ /* 0x000fea0003800000 */
.L_x_180:
[----:B------:R-:W-:-:S13]  /*6990*/  LOP3.LUT P1, RZ, R3, 0xff, RZ, 0xc0, !PT ;  /* 0x000000ff03ff7812 */ /* 0x000fda000782c0ff */
[----:B------:R-:W-:Y:S05]  /*69a0*/  @P1 BRA `(.L_x_184) ;  /* 0xfffffff400241947 */ /* 0x000fea000383ffff */
[----:B------:R-:W-:Y:S05]  /*69b0*/  BSYNC B0 ;  /* 0x0000000000007941 */ /* 0x000fea0003800000 */
.L_x_172:
[----:B------:R-:W-:-:S03]  /*69c0*/  UMOV UR4, 0xffffffff ;  /* 0xffffffff00047882 */ /* 0x000fc60000000000 */
[----:B------:R-:W-:Y:S05]  /*69d0*/  BRA.DIV UR4, `(.L_x_185) ;  /* 0x0000000e04387947 */ /* 0x000fea000b800000 */
[----:B------:R-:W-:-:S13]  /*69e0*/  ELECT P6, URZ, PT ;  /* 0x00000000003f782f */ /* 0x000fda00038c0000 */
.L_x_215:
[----:B------:R-:W-:Y:S04]  /*69f0*/  BSSY B0, `(.L_x_186) ;  /* 0x00000a9000007945 */ /* 0x000fe80003800000 */
[----:B------:R-:W-:Y:S05]  /*6a00*/  @!P6 BRA `(.L_x_187) ;  /* 0x00000008009ce947 */ /* 0x000fea0003800000 */
[----:B------:R-:W-:-:S04]  /*6a10*/  LOP3.LUT R16, R16, 0x2, RZ, 0xfc, !PT ;  /* 0x0000000210107812 */ /* 0x000fc800078efcff */
[----:B------:R-:W-:-:S13]  /*6a20*/  ISETP.NE.AND P0, PT, R16, 0x3, PT ;  /* 0x000000031000780c */ /* 0x000fda0003f05270 */
[----:B------:R-:W-:Y:S05]  /*6a30*/  @!P0 BRA `(.L_x_188) ;  /* 0x0000000000048947 */ /* 0x000fea0003800000 */
[----:B------:R-:W-:Y:S01]  /*6a40*/  BPT.TRAP 0x1 ;  /* 0x000000040000795c */ /* 0x000fe20000300000 */
.L_x_188:
[----:B------:R-:W0:Y:S01]  /*6a50*/  S2R R3, SR_CgaCtaId ;  /* 0x0000000000037919 */ /* 0x000e220000008800 */
[----:B------:R-:W-:-:S04]  /*6a60*/  MOV R2, 0x400 ;  /* 0x0000040000027802 */ /* 0x000fc80000000f00 */
[----:B0-----:R-:W-:Y:S02]  /*6a70*/  LEA R3, R3, R2, 0x18 ;  /* 0x0000000203037211 */ /* 0x001fe400078ec0ff */
[----:B------:R-:W-:-:S03]  /*6a80*/  SHF.L.U32 R2, R0, 0x1f, RZ ;  /* 0x0000001f00027819 */ /* 0x000fc600000006ff */
[----:B------:R-:W-:-:S04]  /*6a90*/  VIADD R3, R3, 0x90 ;  /* 0x0000009003037836 */ /* 0x000fc80000000000 */
[C---:B------:R-:W-:Y:S02]  /*6aa0*/  IMAD R7, R8.reuse, 0x8, R3 ;  /* 0x0000000808077824 */ /* 0x040fe400078e0203 */
[----:B------:R-:W-:Y:S02]  /*6ab0*/  VIADD R8, R8, 0x1 ;  /* 0x0000000108087836 */ /* 0x000fe40000000000 */
[----:B------:R-:W0:Y:S03]  /*6ac0*/  SYNCS.PHASECHK.TRANS64.TRYWAIT P0, [R7+URZ], R2 ;  /* 0x00000002070075a7 */ /* 0x000e26000800017f */
[----:B------:R-:W-:-:S04]  /*6ad0*/  ISETP.NE.AND P1, PT, R8, 0x12, PT ;  /* 0x000000120800780c */ /* 0x000fc80003f25270 */
[----:B------:R-:W-:Y:S02]  /*6ae0*/  SEL R5, RZ, 0x1, P1 ;  /* 0x00000001ff057807 */ /* 0x000fe40000800000 */
[----:B------:R-:W-:Y:S02]  /*6af0*/  SEL R8, R8, RZ, P1 ;  /* 0x000000ff08087207 */ /* 0x000fe40000800000 */
[----:B------:R-:W-:-:S03]  /*6b00*/  LOP3.LUT R5, R0, R5, RZ, 0x3c, !PT ;  /* 0x0000000500057212 */ /* 0x000fc600078e3cff */
[----:B------:R-:W-:Y:S01]  /*6b10*/  IMAD R9, R8, 0x8, R3 ;  /* 0x0000000808097824 */ /* 0x000fe200078e0203 */
[----:B------:R-:W-:Y:S01]  /*6b20*/  SHF.L.U32 R4, R5, 0x1f, RZ ;  /* 0x0000001f05047819 */ /* 0x000fe200000006ff */
[----:B0-----:R-:W-:Y:S06]  /*6b30*/  @!P0 BRA `(.L_x_189) ;  /* 0x0000000c00008947 */ /* 0x001fec0003800000 */
.L_x_216:
[----:B------:R-:W1:Y:S01]  /*6b40*/  SYNCS.PHASECHK.TRANS64.TRYWAIT P0, [R9+URZ], R4 ;  /* 0x00000004090075a7 */ /* 0x000e62000800017f */
[----:B------:R-:W-:-:S05]  /*6b50*/  VIADD R0, R8, 0x1 ;  /* 0x0000000108007836 */ /* 0x000fca0000000000 */
[----:B------:R-:W-:-:S04]  /*6b60*/  ISETP.NE.AND P1, PT, R0, 0x12, PT ;  /* 0x000000120000780c */ /* 0x000fc80003f25270 */
[----:B0-----:R-:W-:Y:S02]  /*6b70*/  SEL R2, RZ, 0x1, P1 ;  /* 0x00000001ff027807 */ /* 0x001fe40000800000 */
[----:B------:R-:W-:Y:S02]  /*6b80*/  SEL R0, R0, RZ, P1 ;  /* 0x000000ff00007207 */ /* 0x000fe40000800000 */
[----:B------:R-:W-:-:S03]  /*6b90*/  LOP3.LUT R7, R5, R2, RZ, 0x3c, !PT ;  /* 0x0000000205077212 */ /* 0x000fc600078e3cff */
[----:B------:R-:W-:Y:S01]  /*6ba0*/  IMAD R6, R0, 0x8, R3 ;  /* 0x0000000800067824 */ /* 0x000fe200078e0203 */
[----:B------:R-:W-:Y:S01]  /*6bb0*/  SHF.L.U32 R5, R7, 0x1f, RZ ;  /* 0x0000001f07057819 */ /* 0x000fe200000006ff */
[----:B-1----:R-:W-:Y:S06]  /*6bc0*/  @!P0 BRA `(.L_x_190) ;  /* 0x0000000800f08947 */ /* 0x002fec0003800000 */
.L_x_217:
[----:B------:R-:W1:Y:S01]  /*6bd0*/  SYNCS.PHASECHK.TRANS64.TRYWAIT P0, [R6+URZ], R5 ;  /* 0x00000005060075a7 */ /* 0x000e62000800017f */
[----:B------:R-:W-:-:S05]  /*6be0*/  VIADD R0, R0, 0x1 ;  /* 0x0000000100007836 */ /* 0x000fca0000000000 */
[----:B------:R-:W-:-:S04]  /*6bf0*/  ISETP.NE.AND P1, PT, R0, 0x12, PT ;  /* 0x000000120000780c */ /* 0x000fc80003f25270 */
[----:B------:R-:W-:Y:S02]  /*6c00*/  SEL R2, RZ, 0x1, P1 ;  /* 0x00000001ff027807 */ /* 0x000fe40000800000 */
[----:B------:R-:W-:Y:S02]  /*6c10*/  SEL R0, R0, RZ, P1 ;  /* 0x000000ff00007207 */ /* 0x000fe40000800000 */
[----:B------:R-:W-:-:S03]  /*6c20*/  LOP3.LUT R7, R7, R2, RZ, 0x3c, !PT ;  /* 0x0000000207077212 */ /* 0x000fc600078e3cff */
[----:B0-----:R-:W-:Y:S01]  /*6c30*/  IMAD R9, R0, 0x8, R3 ;  /* 0x0000000800097824 */ /* 0x001fe200078e0203 */
[----:B------:R-:W-:Y:S01]  /*6c40*/  SHF.L.U32 R4, R7, 0x1f, RZ ;  /* 0x0000001f07047819 */ /* 0x000fe200000006ff */
[----:B-1----:R-:W-:Y:S06]  /*6c50*/  @!P0 BRA `(.L_x_191) ;  /* 0x0000000800e08947 */ /* 0x002fec0003800000 */
.L_x_218:
        /* <DEDUP_REMOVED lines=9> */
.L_x_219:
        /* <DEDUP_REMOVED lines=9> */
.L_x_220:
        /* <DEDUP_REMOVED lines=9> */
.L_x_221:
        /* <DEDUP_REMOVED lines=9> */
.L_x_222:
        /* <DEDUP_REMOVED lines=9> */
.L_x_223:
        /* <DEDUP_REMOVED lines=9> */
.L_x_224:
        /* <DEDUP_REMOVED lines=9> */
.L_x_225:
        /* <DEDUP_REMOVED lines=9> */
.L_x_226:
        /* <DEDUP_REMOVED lines=9> */
.L_x_227:
        /* <DEDUP_REMOVED lines=9> */
.L_x_228:
        /* <DEDUP_REMOVED lines=9> */
.L_x_229:
        /* <DEDUP_REMOVED lines=9> */
.L_x_230:
        /* <DEDUP_REMOVED lines=9> */
.L_x_231:
[----:B------:R-:W1:Y:S01]  /*73b0*/  SYNCS.PHASECHK.TRANS64.TRYWAIT P0, [R6+URZ], R5 ;  /* 0x00000005060075a7 */ /* 0x000e62000800017f */
[----:B------:R-:W-:-:S05]  /*73c0*/  VIADD R0, R0, 0x1 ;  /* 0x0000000100007836 */ /* 0x000fca0000000000 */
[----:B------:R-:W-:-:S04]  /*73d0*/  ISETP.NE.AND P1, PT, R0, 0x12, PT ;  /* 0x000000120000780c */ /* 0x000fc80003f25270 */
[----:B------:R-:W-:Y:S02]  /*73e0*/  SEL R2, RZ, 0x1, P1 ;  /* 0x00000001ff027807 */ /* 0x000fe40000800000 */
[----:B------:R-:W-:Y:S02]  /*73f0*/  SEL R0, R0, RZ, P1 ;  /* 0x000000ff00007207 */ /* 0x000fe40000800000 */
[----:B------:R-:W-:Y:S01]  /*7400*/  LOP3.LUT R2, R7, R2, RZ, 0x3c, !PT ;  /* 0x0000000207027212 */ /* 0x000fe200078e3cff */
[----:B-1----:R-:W-:Y:S06]  /*7410*/  @!P0 BRA `(.L_x_205) ;  /* 0x0000000800088947 */ /* 0x002fec0003800000 */
.L_x_232:
[----:B------:R-:W-:Y:S01]  /*7420*/  IMAD R3, R0, 0x8, R3 ;  /* 0x0000000800037824 */ /* 0x000fe200078e0203 */
[----:B------:R-:W-:-:S07]  /*7430*/  SHF.L.U32 R0, R2, 0x1f, RZ ;  /* 0x0000001f02007819 */ /* 0x000fce00000006ff */
.L_x_206:
[----:B--2---:R2:W3:Y:S02]  /*7440*/  SYNCS.PHASECHK.TRANS64.TRYWAIT P0, [R3+URZ], R0 ;  /* 0x00000000030075a7 */ /* 0x0044e4000800017f */
[----:B---3--:R-:W-:Y:S05]  /*7450*/  @!P0 NANOSLEEP.SYNCS 0x989680 ;  /* 0x009896800000895d */ /* 0x008fea0003900000 */
[----:B------:R-:W3:Y:S02]  /*7460*/  @!P0 SYNCS.PHASECHK.TRANS64 P0, [R3+URZ], R0 ;  /* 0x00000000030085a7 */ /* 0x000ee4000800007f */
[----:B---3--:R-:W-:Y:S05]  /*7470*/  @!P0 BRA `(.L_x_206) ;  /* 0xfffffffc00f08947 */ /* 0x008fea000383ffff */
.L_x_187:
[----:B------:R-:W-:Y:S05]  /*7480*/  BSYNC B0 ;  /* 0x0000000000007941 */ /* 0x000fea0003800000 */
.L_x_186:
[----:B------:R-:W-:Y:S05]  /*7490*/  EXIT ;  /* 0x000000000000794d */ /* 0x000fea0003800000 */
.L_x_20:
[----:B-1----:R1:W2:Y:S02]  /*74a0*/  SYNCS.PHASECHK.TRANS64.TRYWAIT P0, [R97+URZ], R0 ;  /* 0x00000000610075a7 */ /* 0x0022a4000800017f */
[----:B--2---:R-:W-:Y:S05]  /*74b0*/  @!P0 NANOSLEEP.SYNCS 0x989680 ;  /* 0x009896800000895d */ /* 0x004fea0003900000 */
[----:B------:R-:W2:Y:S02]  /*74c0*/  @!P0 SYNCS.PHASECHK.TRANS64 P0, [R97+URZ], R0 ;  /* 0x00000000610085a7 */ /* 0x000ea4000800007f */
[----:B--2---:R-:W-:Y:S05]  /*74d0*/  @!P0 BRA `(.L_x_20) ;  /* 0xfffffffc00f08947 */ /* 0x004fea000383ffff */
[----:B------:R-:W-:Y:S05]  /*74e0*/  BRA `(.L_x_207) ;  /* 0xffffffa400147947 */ /* 0x000fea000383ffff */
.L_x_25:
[----:B--2---:R2:W3:Y:S02]  /*74f0*/  SYNCS.PHASECHK.TRANS64.TRYWAIT P1, [R3+URZ], R0 ;  /* 0x00000000030075a7 */ /* 0x0044e4000802017f */
[----:B---3--:R-:W-:Y:S05]  /*7500*/  @!P1 NANOSLEEP.SYNCS 0x989680 ;  /* 0x009896800000995d */ /* 0x008fea0003900000 */
[----:B------:R-:W3:Y:S02]  /*7510*/  @!P1 SYNCS.PHASECHK.TRANS64 P1, [R3+URZ], R0 ;  /* 0x00000000030095a7 */ /* 0x000ee4000802007f */
[----:B---3--:R-:W-:Y:S05]  /*7520*/  @!P1 BRA `(.L_x_25) ;  /* 0xfffffffc00f09947 */ /* 0x008fea000383ffff */
[----:B------:R-:W-:Y:S05]  /*7530*/  BRA `(.L_x_24) ;  /* 0xffffffa4007c7947 */ /* 0x000fea000383ffff */
.L_x_30:
[----:B--2---:R-:W-:-:S04]  /*7540*/  IMAD.U32 R5, RZ, RZ, UR4 ;  /* 0x00000004ff057e24 */ /* 0x004fc8000f8e00ff */
[----:B------:R2:W3:Y:S03]  /*7550*/  SYNCS.PHASECHK.TRANS64.TRYWAIT P1, [R5+URZ], R4 ;  /* 0x00000004050075a7 */ /* 0x0004e6000802017f */
[----:B---3--:R-:W-:Y:S05]  /*7560*/  @!P1 NANOSLEEP.SYNCS 0x989680 ;  /* 0x009896800000995d */ /* 0x008fea0003900000 */
[----:B------:R-:W3:Y:S02]  /*7570*/  @!P1 SYNCS.PHASECHK.TRANS64 P1, [R5+URZ], R4 ;  /* 0x00000004050095a7 */ /* 0x000ee4000802007f */
[----:B---3--:R-:W-:Y:S05]  /*7580*/  @!P1 BRA `(.L_x_30) ;  /* 0xfffffffc00ec9947 */ /* 0x008fea000383ffff */
[----:B------:R-:W-:Y:S05]  /*7590*/  BRA `(.L_x_29) ;  /* 0xffffffa400f47947 */ /* 0x000fea000383ffff */
.L_x_36:
[----:B-1----:R1:W2:Y:S02]  /*75a0*/  SYNCS.PHASECHK.TRANS64.TRYWAIT P0, [R97+URZ+0x10], R0 ;  /* 0x00001000610075a7 */ /* 0x0022a4000800017f */
[----:B--2---:R-:W-:Y:S05]  /*75b0*/  @!P0 NANOSLEEP.SYNCS 0x989680 ;  /* 0x009896800000895d */ /* 0x004fea0003900000 */
[----:B------:R-:W2:Y:S02]  /*75c0*/  @!P0 SYNCS.PHASECHK.TRANS64 P0, [R97+URZ+0x10], R0 ;  /* 0x00001000610085a7 */ /* 0x000ea4000800007f */
[----:B--2---:R-:W-:Y:S05]  /*75d0*/  @!P0 BRA `(.L_x_36) ;  /* 0xfffffffc00f08947 */ /* 0x004fea000383ffff */
[----:B------:R-:W-:Y:S05]  /*75e0*/  BRA `(.L_x_208) ;  /* 0xffffffac00007947 */ /* 0x000fea000383ffff */
.L_x_173:
[----:B------:R-:W-:Y:S01]  /*75f0*/  BSSY B1, `(.L_x_209) ;  /* 0x0000006000017945 */ /* 0x000fe20003800000 */
[----:B------:R-:W-:-:S07]  /*7600*/  IMAD.MOV.U32 R15, RZ, RZ, -0x1 ;  /* 0xffffffffff0f7424 */ /* 0x000fce00078e00ff */
[----:B-----5:R-:W-:Y:S05]  /*7610*/  WARPSYNC.COLLECTIVE R15, `(.L_x_210) ;  /* 0x000000000f0c7348 */ /* 0x020fea0003c00000 */
[----:B------:R-:W-:Y:S02]  /*7620*/  ELECT P6, UR62, PT ;  /* 0x00000000003e782f */ /* 0x000fe400038c0000 */
[----:B------:R-:W-:Y:S01]  /*7630*/  MOV R14, UR62 ;  /* 0x0000003e000e7c02 */ /* 0x000fe20008000f00 */
[----:B-----5:R-:W-:Y:S10]  /*7640*/  ENDCOLLECTIVE ;  /* 0x000000000000791b */ /* 0x020ff40003800000 */
.L_x_210:
[----:B------:R-:W-:Y:S05]  /*7650*/  BSYNC B1 ;  /* 0x0000000000017941 */ /* 0x000fea0003800000 */
.L_x_209:
[----:B------:R-:W-:Y:S05]  /*7660*/  BRA `(.L_x_211) ;  /* 0xffffffe800007947 */ /* 0x000fea000383ffff */
.L_x_176:
[----:B0-----:R0:W1:Y:S02]  /*7670*/  SYNCS.PHASECHK.TRANS64.TRYWAIT P1, [R12+URZ+0x90], R5 ;  /* 0x000090050c0075a7 */ /* 0x001064000802017f */
[----:B-1----:R-:W-:Y:S05]  /*7680*/  @!P1 NANOSLEEP.SYNCS 0x989680 ;  /* 0x009896800000995d */ /* 0x002fea0003900000 */
[----:B------:R-:W1:Y:S02]  /*7690*/  @!P1 SYNCS.PHASECHK.TRANS64 P1, [R12+URZ+0x90], R5 ;  /* 0x000090050c0095a7 */ /* 0x000e64000802007f */
[----:B-1----:R-:W-:Y:S05]  /*76a0*/  @!P1 BRA `(.L_x_176) ;  /* 0xfffffffc00f09947 */ /* 0x002fea000383ffff */
[----:B------:R-:W-:Y:S05]  /*76b0*/  BRA `(.L_x_212) ;  /* 0xffffffe800347947 */ /* 0x000fea000383ffff */
.L_x_185:
[----:B------:R-:W-:Y:S01]  /*76c0*/  BSSY B0, `(.L_x_213) ;  /* 0x0000006000007945 */ /* 0x000fe20003800000 */
[----:B------:R-:W-:-:S07]  /*76d0*/  IMAD.MOV.U32 R15, RZ, RZ, -0x1 ;  /* 0xffffffffff0f7424 */ /* 0x000fce00078e00ff */
[----:B-----5:R-:W-:Y:S05]  /*76e0*/  WARPSYNC.COLLECTIVE R15, `(.L_x_214) ;  /* 0x000000000f0c7348 */ /* 0x020fea0003c00000 */
[----:B------:R-:W-:Y:S02]  /*76f0*/  ELECT P6, UR62, PT ;  /* 0x00000000003e782f */ /* 0x000fe400038c0000 */
[----:B------:R-:W-:Y:S01]  /*7700*/  MOV R14, UR62 ;  /* 0x0000003e000e7c02 */ /* 0x000fe20008000f00 */
[----:B-----5:R-:W-:Y:S10]  /*7710*/  ENDCOLLECTIVE ;  /* 0x000000000000791b */ /* 0x020ff40003800000 */
.L_x_214:
[----:B------:R-:W-:Y:S05]  /*7720*/  BSYNC B0 ;  /* 0x0000000000007941 */ /* 0x000fea0003800000 */
.L_x_213:
[----:B------:R-:W-:Y:S05]  /*7730*/  BRA `(.L_x_215) ;  /* 0xfffffff000ac7947 */ /* 0x000fea000383ffff */
.L_x_189:
[----:B0-----:R0:W1:Y:S02]  /*7740*/  SYNCS.PHASECHK.TRANS64.TRYWAIT P0, [R7+URZ], R2 ;  /* 0x00000002070075a7 */ /* 0x001064000800017f */
[----:B-1----:R-:W-:Y:S05]  /*7750*/  @!P0 NANOSLEEP.SYNCS 0x989680 ;  /* 0x009896800000895d */ /* 0x002fea0003900000 */
[----:B------:R-:W1:Y:S02]  /*7760*/  @!P0 SYNCS.PHASECHK.TRANS64 P0, [R7+URZ], R2 ;  /* 0x00000002070085a7 */ /* 0x000e64000800007f */
[----:B-1----:R-:W-:Y:S05]  /*7770*/  @!P0 BRA `(.L_x_189) ;  /* 0xfffffffc00f08947 */ /* 0x002fea000383ffff */
[----:B------:R-:W-:Y:S05]  /*7780*/  BRA `(.L_x_216) ;  /* 0xfffffff000ec7947 */ /* 0x000fea000383ffff */
.L_x_190:
[----:B0-----:R0:W1:Y:S02]  /*7790*/  SYNCS.PHASECHK.TRANS64.TRYWAIT P0, [R9+URZ], R4 ;  /* 0x00000004090075a7 */ /* 0x001064000800017f */
[----:B-1----:R-:W-:Y:S05]  /*77a0*/  @!P0 NANOSLEEP.SYNCS 0x989680 ;  /* 0x009896800000895d */ /* 0x002fea0003900000 */
[----:B------:R-:W1:Y:S02]  /*77b0*/  @!P0 SYNCS.PHASECHK.TRANS64 P0, [R9+URZ], R4 ;  /* 0x00000004090085a7 */ /* 0x000e64000800007f */
[----:B-1----:R-:W-:Y:S05]  /*77c0*/  @!P0 BRA `(.L_x_190) ;  /* 0xfffffffc00f08947 */ /* 0x002fea000383ffff */
[----:B------:R-:W-:Y:S05]  /*77d0*/  BRA `(.L_x_217) ;  /* 0xfffffff000fc7947 */ /* 0x000fea000383ffff */
.L_x_191:
[----:B0-----:R0:W1:Y:S02]  /*77e0*/  SYNCS.PHASECHK.TRANS64.TRYWAIT P0, [R6+URZ], R5 ;  /* 0x00000005060075a7 */ /* 0x001064000800017f */
[----:B-1----:R-:W-:Y:S05]  /*77f0*/  @!P0 NANOSLEEP.SYNCS 0x989680 ;  /* 0x009896800000895d */ /* 0x002fea0003900000 */
[----:B------:R-:W1:Y:S02]  /*7800*/  @!P0 SYNCS.PHASECHK.TRANS64 P0, [R6+URZ], R5 ;  /* 0x00000005060085a7 */ /* 0x000e64000800007f */
[----:B-1----:R-:W-:Y:S05]  /*7810*/  @!P0 BRA `(.L_x_191) ;  /* 0xfffffffc00f08947 */ /* 0x002fea000383ffff */
[----:B------:R-:W-:Y:S05]  /*7820*/  BRA `(.L_x_218) ;  /* 0xfffffff4000c7947 */ /* 0x000fea000383ffff */
.L_x_192:
[----:B0-----:R0:W1:Y:S02]  /*7830*/  SYNCS.PHASECHK.TRANS64.TRYWAIT P0, [R9+URZ], R4 ;  /* 0x00000004090075a7 */ /* 0x001064000800017f */
[----:B-1----:R-:W-:Y:S05]  /*7840*/  @!P0 NANOSLEEP.SYNCS 0x989680 ;  /* 0x009896800000895d */ /* 0x002fea0003900000 */
[----:B------:R-:W1:Y:S02]  /*7850*/  @!P0 SYNCS.PHASECHK.TRANS64 P0, [R9+URZ], R4 ;  /* 0x00000004090085a7 */ /* 0x000e64000800007f */
[----:B-1----:R-:W-:Y:S05]  /*7860*/  @!P0 BRA `(.L_x_192) ;  /* 0xfffffffc00f08947 */ /* 0x002fea000383ffff */
[----:B------:R-:W-:Y:S05]  /*7870*/  BRA `(.L_x_219) ;  /* 0xfffffff4001c7947 */ /* 0x000fea000383ffff */
.L_x_193:
[----:B0-----:R0:W1:Y:S02]  /*7880*/  SYNCS.PHASECHK.TRANS64.TRYWAIT P0, [R6+URZ], R5 ;  /* 0x00000005060075a7 */ /* 0x001064000800017f */
[----:B-1----:R-:W-:Y:S05]  /*7890*/  @!P0 NANOSLEEP.SYNCS 0x989680 ;  /* 0x009896800000895d */ /* 0x002fea0003900000 */
[----:B------:R-:W1:Y:S02]  /*78a0*/  @!P0 SYNCS.PHASECHK.TRANS64 P0, [R6+URZ], R5 ;  /* 0x00000005060085a7 */ /* 0x000e64000800007f */
[----:B-1----:R-:W-:Y:S05]  /*78b0*/  @!P0 BRA `(.L_x_193) ;  /* 0xfffffffc00f08947 */ /* 0x002fea000383ffff */
[----:B------:R-:W-:Y:S05]  /*78c0*/  BRA `(.L_x_220) ;  /* 0xfffffff4002c7947 */ /* 0x000fea000383ffff */
.L_x_194:
[----:B0-----:R0:W1:Y:S02]  /*78d0*/  SYNCS.PHASECHK.TRANS64.TRYWAIT P0, [R9+URZ], R4 ;  /* 0x00000004090075a7 */ /* 0x001064000800017f */
[----:B-1----:R-:W-:Y:S05]  /*78e0*/  @!P0 NANOSLEEP.SYNCS 0x989680 ;  /* 0x009896800000895d */ /* 0x002fea0003900000 */
[----:B------:R-:W1:Y:S02]  /*78f0*/  @!P0 SYNCS.PHASECHK.TRANS64 P0, [R9+URZ], R4 ;  /* 0x00000004090085a7 */ /* 0x000e64000800007f */
[----:B-1----:R-:W-:Y:S05]  /*7900*/  @!P0 BRA `(.L_x_194) ;  /* 0xfffffffc00f08947 */ /* 0x002fea000383ffff */
[----:B------:R-:W-:Y:S05]  /*7910*/  BRA `(.L_x_221) ;  /* 0xfffffff4003c7947 */ /* 0x000fea000383ffff */
.L_x_195:
[----:B0-----:R0:W1:Y:S02]  /*7920*/  SYNCS.PHASECHK.TRANS64.TRYWAIT P0, [R6+URZ], R5 ;  /* 0x00000005060075a7 */ /* 0x001064000800017f */
[----:B-1----:R-:W-:Y:S05]  /*7930*/  @!P0 NANOSLEEP.SYNCS 0x989680 ;  /* 0x009896800000895d */ /* 0x002fea0003900000 */
[----:B------:R-:W1:Y:S02]  /*7940*/  @!P0 SYNCS.PHASECHK.TRANS64 P0, [R6+URZ], R5 ;  /* 0x00000005060085a7 */ /* 0x000e64000800007f */
[----:B-1----:R-:W-:Y:S05]  /*7950*/  @!P0 BRA `(.L_x_195) ;  /* 0xfffffffc00f08947 */ /* 0x002fea000383ffff */
[----:B------:R-:W-:Y:S05]  /*7960*/  BRA `(.L_x_222) ;  /* 0xfffffff4004c7947 */ /* 0x000fea000383ffff */
.L_x_196:
[----:B0-----:R0:W1:Y:S02]  /*7970*/  SYNCS.PHASECHK.TRANS64.TRYWAIT P0, [R9+URZ], R4 ;  /* 0x00000004090075a7 */ /* 0x001064000800017f */
[----:B-1----:R-:W-:Y:S05]  /*7980*/  @!P0 NANOSLEEP.SYNCS 0x989680 ;  /* 0x009896800000895d */ /* 0x002fea0003900000 */
[----:B------:R-:W1:Y:S02]  /*7990*/  @!P0 SYNCS.PHASECHK.TRANS64 P0, [R9+URZ], R4 ;  /* 0x00000004090085a7 */ /* 0x000e64000800007f */
[----:B-1----:R-:W-:Y:S05]  /*79a0*/  @!P0 BRA `(.L_x_196) ;  /* 0xfffffffc00f08947 */ /* 0x002fea000383ffff */
[----:B------:R-:W-:Y:S05]  /*79b0*/  BRA `(.L_x_223) ;  /* 0xfffffff4005c7947 */ /* 0x000fea000383ffff */
.L_x_197:
[----:B0-----:R0:W1:Y:S02]  /*79c0*/  SYNCS.PHASECHK.TRANS64.TRYWAIT P0, [R6+URZ], R5 ;  /* 0x00000005060075a7 */ /* 0x001064000800017f */
[----:B-1----:R-:W-:Y:S05]  /*79d0*/  @!P0 NANOSLEEP.SYNCS 0x989680 ;  /* 0x009896800000895d */ /* 0x002fea0003900000 */
[----:B------:R-:W1:Y:S02]  /*79e0*/  @!P0 SYNCS.PHASECHK.TRANS64 P0, [R6+URZ], R5 ;  /* 0x00000005060085a7 */ /* 0x000e64000800007f */
[----:B-1----:R-:W-:Y:S05]  /*79f0*/  @!P0 BRA `(.L_x_197) ;  /* 0xfffffffc00f08947 */ /* 0x002fea000383ffff */
[----:B------:R-:W-:Y:S05]  /*7a00*/  BRA `(.L_x_224) ;  /* 0xfffffff4006c7947 */ /* 0x000fea000383ffff */
.L_x_198:
[----:B0-----:R0:W1:Y:S02]  /*7a10*/  SYNCS.PHASECHK.TRANS64.TRYWAIT P0, [R9+URZ], R4 ;  /* 0x00000004090075a7 */ /* 0x001064000800017f */
[----:B-1----:R-:W-:Y:S05]  /*7a20*/  @!P0 NANOSLEEP.SYNCS 0x989680 ;  /* 0x009896800000895d */ /* 0x002fea0003900000 */
[----:B------:R-:W1:Y:S02]  /*7a30*/  @!P0 SYNCS.PHASECHK.TRANS64 P0, [R9+URZ], R4 ;  /* 0x00000004090085a7 */ /* 0x000e64000800007f */
[----:B-1----:R-:W-:Y:S05]  /*7a40*/  @!P0 BRA `(.L_x_198) ;  /* 0xfffffffc00f08947 */ /* 0x002fea000383ffff */
[----:B------:R-:W-:Y:S05]  /*7a50*/  BRA `(.L_x_225) ;  /* 0xfffffff4007c7947 */ /* 0x000fea000383ffff */
.L_x_199:
[----:B0-----:R0:W1:Y:S02]  /*7a60*/  SYNCS.PHASECHK.TRANS64.TRYWAIT P0, [R6+URZ], R5 ;  /* 0x00000005060075a7 */ /* 0x001064000800017f */
[----:B-1----:R-:W-:Y:S05]  /*7a70*/  @!P0 NANOSLEEP.SYNCS 0x989680 ;  /* 0x009896800000895d */ /* 0x002fea0003900000 */
[----:B------:R-:W1:Y:S02]  /*7a80*/  @!P0 SYNCS.PHASECHK.TRANS64 P0, [R6+URZ], R5 ;  /* 0x00000005060085a7 */ /* 0x000e64000800007f */
[----:B-1----:R-:W-:Y:S05]  /*7a90*/  @!P0 BRA `(.L_x_199) ;  /* 0xfffffffc00f08947 */ /* 0x002fea000383ffff */
[----:B------:R-:W-:Y:S05]  /*7aa0*/  BRA `(.L_x_226) ;  /* 0xfffffff4008c7947 */ /* 0x000fea000383ffff */
.L_x_200:
[----:B0-----:R0:W1:Y:S02]  /*7ab0*/  SYNCS.PHASECHK.TRANS64.TRYWAIT P0, [R9+URZ], R4 ;  /* 0x00000004090075a7 */ /* 0x001064000800017f */
[----:B-1----:R-:W-:Y:S05]  /*7ac0*/  @!P0 NANOSLEEP.SYNCS 0x989680 ;  /* 0x009896800000895d */ /* 0x002fea0003900000 */
[----:B------:R-:W1:Y:S02]  /*7ad0*/  @!P0 SYNCS.PHASECHK.TRANS64 P0, [R9+URZ], R4 ;  /* 0x00000004090085a7 */ /* 0x000e64000800007f */
[----:B-1----:R-:W-:Y:S05]  /*7ae0*/  @!P0 BRA `(.L_x_200) ;  /* 0xfffffffc00f08947 */ /* 0x002fea000383ffff */
[----:B------:R-:W-:Y:S05]  /*7af0*/  BRA `(.L_x_227) ;  /* 0xfffffff4009c7947 */ /* 0x000fea000383ffff */
.L_x_201:
[----:B0-----:R0:W1:Y:S02]  /*7b00*/  SYNCS.PHASECHK.TRANS64.TRYWAIT P0, [R6+URZ], R5 ;  /* 0x00000005060075a7 */ /* 0x001064000800017f */
[----:B-1----:R-:W-:Y:S05]  /*7b10*/  @!P0 NANOSLEEP.SYNCS 0x989680 ;  /* 0x009896800000895d */ /* 0x002fea0003900000 */
[----:B------:R-:W1:Y:S02]  /*7b20*/  @!P0 SYNCS.PHASECHK.TRANS64 P0, [R6+URZ], R5 ;  /* 0x00000005060085a7 */ /* 0x000e64000800007f */
[----:B-1----:R-:W-:Y:S05]  /*7b30*/  @!P0 BRA `(.L_x_201) ;  /* 0xfffffffc00f08947 */ /* 0x002fea000383ffff */
[----:B------:R-:W-:Y:S05]  /*7b40*/  BRA `(.L_x_228) ;  /* 0xfffffff400ac7947 */ /* 0x000fea000383ffff */
.L_x_202:
[----:B0-----:R0:W1:Y:S02]  /*7b50*/  SYNCS.PHASECHK.TRANS64.TRYWAIT P0, [R9+URZ], R4 ;  /* 0x00000004090075a7 */ /* 0x001064000800017f */
[----:B-1----:R-:W-:Y:S05]  /*7b60*/  @!P0 NANOSLEEP.SYNCS 0x989680 ;  /* 0x009896800000895d */ /* 0x002fea0003900000 */
[----:B------:R-:W1:Y:S02]  /*7b70*/  @!P0 SYNCS.PHASECHK.TRANS64 P0, [R9+URZ], R4 ;  /* 0x00000004090085a7 */ /* 0x000e64000800007f */
[----:B-1----:R-:W-:Y:S05]  /*7b80*/  @!P0 BRA `(.L_x_202) ;  /* 0xfffffffc00f08947 */ /* 0x002fea000383ffff */
[----:B------:R-:W-:Y:S05]  /*7b90*/  BRA `(.L_x_229) ;  /* 0xfffffff400bc7947 */ /* 0x000fea000383ffff */
.L_x_203:
[----:B0-----:R0:W1:Y:S02]  /*7ba0*/  SYNCS.PHASECHK.TRANS64.TRYWAIT P0, [R6+URZ], R5 ;  /* 0x00000005060075a7 */ /* 0x001064000800017f */
[----:B-1----:R-:W-:Y:S05]  /*7bb0*/  @!P0 NANOSLEEP.SYNCS 0x989680 ;  /* 0x009896800000895d */ /* 0x002fea0003900000 */
[----:B------:R-:W1:Y:S02]  /*7bc0*/  @!P0 SYNCS.PHASECHK.TRANS64 P0, [R6+URZ], R5 ;  /* 0x00000005060085a7 */ /* 0x000e64000800007f */
[----:B-1----:R-:W-:Y:S05]  /*7bd0*/  @!P0 BRA `(.L_x_203) ;  /* 0xfffffffc00f08947 */ /* 0x002fea000383ffff */
[----:B------:R-:W-:Y:S05]  /*7be0*/  BRA `(.L_x_230) ;  /* 0xfffffff400cc7947 */ /* 0x000fea000383ffff */
.L_x_204:
[----:B0-----:R0:W1:Y:S02]  /*7bf0*/  SYNCS.PHASECHK.TRANS64.TRYWAIT P0, [R9+URZ], R4 ;  /* 0x00000004090075a7 */ /* 0x001064000800017f */
[----:B-1----:R-:W-:Y:S05]  /*7c00*/  @!P0 NANOSLEEP.SYNCS 0x989680 ;  /* 0x009896800000895d */ /* 0x002fea0003900000 */
[----:B------:R-:W1:Y:S02]  /*7c10*/  @!P0 SYNCS.PHASECHK.TRANS64 P0, [R9+URZ], R4 ;  /* 0x00000004090085a7 */ /* 0x000e64000800007f */
[----:B-1----:R-:W-:Y:S05]  /*7c20*/  @!P0 BRA `(.L_x_204) ;  /* 0xfffffffc00f08947 */ /* 0x002fea000383ffff */
[----:B------:R-:W-:Y:S05]  /*7c30*/  BRA `(.L_x_231) ;  /* 0xfffffff400dc7947 */ /* 0x000fea000383ffff */
.L_x_205:
[----:B-1----:R1:W2:Y:S02]  /*7c40*/  SYNCS.PHASECHK.TRANS64.TRYWAIT P0, [R6+URZ], R5 ;  /* 0x00000005060075a7 */ /* 0x0022a4000800017f */
[----:B--2---:R-:W-:Y:S05]  /*7c50*/  @!P0 NANOSLEEP.SYNCS 0x989680 ;  /* 0x009896800000895d */ /* 0x004fea0003900000 */
[----:B------:R-:W2:Y:S02]  /*7c60*/  @!P0 SYNCS.PHASECHK.TRANS64 P0, [R6+URZ], R5 ;  /* 0x00000005060085a7 */ /* 0x000ea4000800007f */
[----:B--2---:R-:W-:Y:S05]  /*7c70*/  @!P0 BRA `(.L_x_205) ;  /* 0xfffffffc00f08947 */ /* 0x004fea000383ffff */
[----:B------:R-:W-:Y:S05]  /*7c80*/  BRA `(.L_x_232) ;  /* 0xfffffff400e47947 */ /* 0x000fea000383ffff */
.L_x_233:
[----:B------:R-:W-:-:S00]  /*7c90*/  BRA `(.L_x_233) ;  /* 0xfffffffc00fc7947 */ /* 0x000fc0000383ffff */
[----:B------:R-:W-:-:S00]  /*7ca0*/  NOP ;  /* 0x0000000000007918 */ /* 0x000fc00000000000 */
        /* <DEDUP_REMOVED lines=13> */
.L_x_234:


//--------------------- .nv.global.init           --------------------------
	.section	.nv.global.init,"aw",@progbits
.nv.global.init:
	.type		$str$22,@object
	.size		$str$22,($str$23 - $str$22)
$str$22:
        /*0000*/ 	.byte	0x6b, 0x5f, 0x74, 0x69, 0x6c, 0x65, 0x5f, 0x63, 0x6f, 0x75, 0x6e, 0x74, 0x20, 0x3e, 0x3d, 0x20
        /*0010*/ 	.byte	0x31, 0x00
	.type		$str$23,@object
	.size		$str$23,(__unnamed_1 - $str$23)
$str$23:
        /*0012*/ 	.byte	0x2f, 0x74, 0x6d, 0x70, 0x2f, 0x63, 0x75, 0x74, 0x6c, 0x61, 0x73, 0x73, 0x5f, 0x73, 0x77, 0x65
        /*0022*/ 	.byte	0x65, 0x70, 0x5f, 0x73, 0x72, 0x63, 0x2f, 0x69, 0x6e, 0x63, 0x6c, 0x75, 0x64, 0x65, 0x2f, 0x63
        /*0032*/ 	.byte	0x75, 0x74, 0x6c, 0x61, 0x73, 0x73, 0x2f, 0x67, 0x65, 0x6d, 0x6d, 0x2f, 0x63, 0x6f, 0x6c, 0x6c
        /*0042*/ 	.byte	0x65, 0x63, 0x74, 0x69, 0x76, 0x65, 0x2f, 0x73, 0x6d, 0x39, 0x30, 0x5f, 0x6d, 0x6d, 0x61, 0x5f
        /*0052*/ 	.byte	0x74, 0x6d, 0x61, 0x5f, 0x67, 0x6d, 0x6d, 0x61, 0x5f, 0x73, 0x73, 0x5f, 0x77, 0x61, 0x72, 0x70
        /*0062*/ 	.byte	0x73, 0x70, 0x65, 0x63, 0x69, 0x61, 0x6c, 0x69, 0x7a, 0x65, 0x64, 0x2e, 0x68, 0x70, 0x70, 0x00
	.type		__unnamed_1,@object
	.size		__unnamed_1,(.L_0 - __unnamed_1)
__unnamed_1:
        /*0072*/ 	.byte	0x76, 0x6f, 0x69, 0x64, 0x20, 0x63, 0x75, 0x74, 0x6c, 0x61, 0x73, 0x73, 0x3a, 0x3a, 0x67, 0x65
        /* <DEDUP_REMOVED lines=172> */
        /*0b42*/ 	.byte	0x74, 0x69, 0x74, 0x79, 0x5d, 0x00
.L_0:


//--------------------- .nv.shared._ZN7cutlass13device_kernelINS_4gemm6kernel13GemmUniversalIN4cute5tupleIJiiiiEEENS1_10collective13CollectiveMmaINS1_34MainloopSm90TmaGmmaWarpSpecializedILi18ENS5_IJNS4_1CILi8EEENSA_ILi1EEESC_EEENS1_32KernelTmaWarpSpecializedPingpongEEENS5_IJNSA_ILi64EEENSA_ILi128EEESG_EEEaNS5_IJlSC_lEEEaSJ_NS4_8TiledMMAINS4_8MMA_AtomIJNS4_4SM904GMMA27MMA_64x128x32_S32S8S8_SS_TNEEEENS4_6LayoutINS5_IJSC_SC_SC_EEENS5_IJNSA_ILi0EEESS_SS_EEEEENS5_IJNS4_10UnderscoreESV_SV_EEEEENS4_13SM90_TMA_LOADENS4_14ComposedLayoutINS4_7SwizzleILi2ELi4ELi3EEENS4_18smem_ptr_flag_bitsILi8EEENSQ_INS5_IJSB_SG_EEENS5_IJSG_SC_EEEEEEEvNS4_8identityENS4_23SM90_TMA_LOAD_MULTICASTES17_vS18_EENS_8epilogue10collective6detail29Sm90TmaWarpSpecializedAdapterINS1C_15DefaultEpilogueIaSJ_SJ_NS1B_6thread17LinearCombinationIaLi1EiiLNS1G_9ScaleType4KindE0ELNS_15FloatRoundStyleE2EaEENS1_15EpilogueDefaultEEEEEvvEEEEvNT_6ParamsE --------------------------
	.section	.nv.shared._ZN7cutlass13device_kernelINS_4gemm6kernel13GemmUniversalIN4cute5tupleIJiiiiEEENS1_10collective13CollectiveMmaINS1_34MainloopSm90TmaGmmaWarpSpecializedILi18ENS5_IJNS4_1CILi8EEENSA_ILi1EEESC_EEENS1_32KernelTmaWarpSpecializedPingpongEEENS5_IJNSA_ILi64EEENSA_ILi128EEESG_EEEaNS5_IJlSC_lEEEaSJ_NS4_8TiledMMAINS4_8MMA_AtomIJNS4_4SM904GMMA27MMA_64x128x32_S32S8S8_SS_TNEEEENS4_6LayoutINS5_IJSC_SC_SC_EEENS5_IJNSA_ILi0EEESS_SS_EEEEENS5_IJNS4_10UnderscoreESV_SV_EEEEENS4_13SM90_TMA_LOADENS4_14ComposedLayoutINS4_7SwizzleILi2ELi4ELi3EEENS4_18smem_ptr_flag_bitsILi8EEENSQ_INS5_IJSB_SG_EEENS5_IJSG_SC_EEEEEEEvNS4_8identityENS4_23SM90_TMA_LOAD_MULTICASTES17_vS18_EENS_8epilogue10collective6detail29Sm90TmaWarpSpecializedAdapterINS1C_15DefaultEpilogueIaSJ_SJ_NS1B_6thread17LinearCombinationIaLi1EiiLNS1G_9ScaleType4KindE0ELNS_15FloatRoundStyleE2EaEENS1_15EpilogueDefaultEEEEEvvEEEEvNT_6ParamsE,"aw",@nobits
	.sectionflags	@""
	.align	16
	.zero		1024


//--------------------- .nv.shared.reserved.0     --------------------------
	.section	.nv.shared.reserved.0,"aw",@nobits
	.weak		__nv_reservedSMEM_offset_0_alias
	.size		__nv_reservedSMEM_offset_0_alias, 0, 0
	.other		__nv_reservedSMEM_offset_0_alias,@"STO_CUDA_RESERVED_SHARED STV_DEFAULT"
__nv_reservedSMEM_offset_0_alias:
	.zero		0


//--------------------- .nv.global                --------------------------
	.section	.nv.global,"aw",@nobits
.nv.global:
	.type		_ZN40_INTERNAL_202b4850_4_k_cu_c843fc36_249124cute1_E,@object
	.size		_ZN40_INTERNAL_202b4850_4_k_cu_c843fc36_249124cute1_E,(_ZN40_INTERNAL_202b4850_4_k_cu_c843fc36_249124cuda3std3__45__cpo6cbeginE - _ZN40_INTERNAL_202b4850_4_k_cu_c843fc36_249124cute1_E)
_ZN40_INTERNAL_202b4850_4_k_cu_c843fc36_249124cute1_E:
	.zero		1
	.type		_ZN40_INTERNAL_202b4850_4_k_cu_c843fc36_249124cuda3std3__45__cpo6cbeginE,@object
	.size		_ZN40_INTERNAL_202b4850_4_k_cu_c843fc36_249124cuda3std3__45__cpo6cbeginE,(_ZN40_INTERNAL_202b4850_4_k_cu_c843fc36_249124cuda3std3__48in_placeE - _ZN40_INTERNAL_202b4850_4_k_cu_c843fc36_249124cuda3std3__45__cpo6cbeginE)
_ZN40_INTERNAL_202b4850_4_k_cu_c843fc36_249124cuda3std3__45__cpo6cbeginE:
	.zero		1
	.type		_ZN40_INTERNAL_202b4850_4_k_cu_c843fc36_249124cuda3std3__48in_placeE,@object
	.size		_ZN40_INTERNAL_202b4850_4_k_cu_c843fc36_249124cuda3std3__48in_placeE,(_ZN40_INTERNAL_202b4850_4_k_cu_c843fc36_249124cuda3std6ranges3__45__cpo9iter_moveE - _ZN40_INTERNAL_202b4850_4_k_cu_c843fc36_249124cuda3std3__48in_placeE)
_ZN40_INTERNAL_202b4850_4_k_cu_c843fc36_249124cuda3std3__48in_placeE:
	.zero		1
	.type		_ZN40_INTERNAL_202b4850_4_k_cu_c843fc36_249124cuda3std6ranges3__45__cpo9iter_moveE,@object
	.size		_ZN40_INTERNAL_202b4850_4_k_cu_c843fc36_249124cuda3std6ranges3__45__cpo9iter_moveE,(_ZN40_INTERNAL_202b4850_4_k_cu_c843fc36_249124cuda3std3__45__cpo5beginE - _ZN40_INTERNAL_202b4850_4_k_cu_c843fc36_249124cuda3std6ranges3__45__cpo9iter_moveE)
_ZN40_INTERNAL_202b4850_4_k_cu_c843fc36_249124cuda3std6ranges3__45__cpo9iter_moveE:
	.zero		1
	.type		_ZN40_INTERNAL_202b4850_4_k_cu_c843fc36_249124cuda3std3__45__cpo5beginE,@object
	.size		_ZN40_INTERNAL_202b4850_4_k_cu_c843fc36_249124cuda3std3__45__cpo5beginE,(_ZN40_INTERNAL_202b4850_4_k_cu_c843fc36_249124cuda3std3__442_GLOBAL__N__202b4850_4_k_cu_c843fc36_249126ignoreE - _ZN40_INTERNAL_202b4850_4_k_cu_c843fc36_249124cuda3std3__45__cpo5beginE)
_ZN40_INTERNAL_202b4850_4_k_cu_c843fc36_249124cuda3std3__45__cpo5beginE:
	.zero		1
	.type		_ZN40_INTERNAL_202b4850_4_k_cu_c843fc36_249124cuda3std3__442_GLOBAL__N__202b4850_4_k_cu_c843fc36_249126ignoreE,@object
	.size		_ZN40_INTERNAL_202b4850_4_k_cu_c843fc36_249124cuda3std3__442_GLOBAL__N__202b4850_4_k_cu_c843fc36_249126ignoreE,(_ZN40_INTERNAL_202b4850_4_k_cu_c843fc36_249124cute7productE - _ZN40_INTERNAL_202b4850_4_k_cu_c843fc36_249124cuda3std3__442_GLOBAL__N__202b4850_4_k_cu_c843fc36_249126ignoreE)
_ZN40_INTERNAL_202b4850_4_k_cu_c843fc36_249124cuda3std3__442_GLOBAL__N__202b4850_4_k_cu_c843fc36_249126ignoreE:
	.zero		1
	.type		_ZN40_INTERNAL_202b4850_4_k_cu_c843fc36_249124cute7productE,@object
	.size		_ZN40_INTERNAL_202b4850_4_k_cu_c843fc36_249124cute7productE,(_ZN40_INTERNAL_202b4850_4_k_cu_c843fc36_249124cuda3std3__45__cpo3endE - _ZN40_INTERNAL_202b4850_4_k_cu_c843fc36_249124cute7productE)
_ZN40_INTERNAL_202b4850_4_k_cu_c843fc36_249124cute7productE:
	.zero		1
	.type		_ZN40_INTERNAL_202b4850_4_k_cu_c843fc36_249124cuda3std3__45__cpo3endE,@object
	.size		_ZN40_INTERNAL_202b4850_4_k_cu_c843fc36_249124cuda3std3__45__cpo3endE,(_ZN40_INTERNAL_202b4850_4_k_cu_c843fc36_249124cuda3std3__419piecewise_constructE - _ZN40_INTERNAL_202b4850_4_k_cu_c843fc36_249124cuda3std3__45__cpo3endE)
_ZN40_INTERNAL_202b4850_4_k_cu_c843fc36_249124cuda3std3__45__cpo3endE:
	.zero		1
	.type		_ZN40_INTERNAL_202b4850_4_k_cu_c843fc36_249124cuda3std3__419piecewise_constructE,@object
	.size		_ZN40_INTERNAL_202b4850_4_k_cu_c843fc36_249124cuda3std3__419piecewise_constructE,(_ZN40_INTERNAL_202b4850_4_k_cu_c843fc36_249124cuda3std3__45__cpo4cendE - _ZN40_INTERNAL_202b4850_4_k_cu_c843fc36_249124cuda3std3__419piecewise_constructE)
_ZN40_INTERNAL_202b4850_4_k_cu_c843fc36_249124cuda3std3__419piecewise_constructE:
	.zero		1
	.type		_ZN40_INTERNAL_202b4850_4_k_cu_c843fc36_249124cuda3std3__45__cpo4cendE,@object
	.size		_ZN40_INTERNAL_202b4850_4_k_cu_c843fc36_249124cuda3std3__45__cpo4cendE,(_ZN40_INTERNAL_202b4850_4_k_cu_c843fc36_249124cuda3std6ranges3__45__cpo4swapE - _ZN40_INTERNAL_202b4850_4_k_cu_c843fc36_249124cuda3std3__45__cpo4cendE)
_ZN40_INTERNAL_202b4850_4_k_cu_c843fc36_249124cuda3std3__45__cpo4cendE:
	.zero		1
	.type		_ZN40_INTERNAL_202b4850_4_k_cu_c843fc36_249124cuda3std6ranges3__45__cpo4swapE,@object
	.size		_ZN40_INTERNAL_202b4850_4_k_cu_c843fc36_249124cuda3std6ranges3__45__cpo4swapE,(.L_8 - _ZN40_INTERNAL_202b4850_4_k_cu_c843fc36_249124cuda3std6ranges3__45__cpo4swapE)
_ZN40_INTERNAL_202b4850_4_k_cu_c843fc36_249124cuda3std6ranges3__45__cpo4swapE:
	.zero		1
.L_8:


//--------------------- .nv.constant0._ZN7cutlass13device_kernelINS_4gemm6kernel13GemmUniversalIN4cute5tupleIJiiiiEEENS1_10collective13CollectiveMmaINS1_34MainloopSm90TmaGmmaWarpSpecializedILi18ENS5_IJNS4_1CILi8EEENSA_ILi1EEESC_EEENS1_32KernelTmaWarpSpecializedPingpongEEENS5_IJNSA_ILi64EEENSA_ILi128EEESG_EEEaNS5_IJlSC_lEEEaSJ_NS4_8TiledMMAINS4_8MMA_AtomIJNS4_4SM904GMMA27MMA_64x128x32_S32S8S8_SS_TNEEEENS4_6LayoutINS5_IJSC_SC_SC_EEENS5_IJNSA_ILi0EEESS_SS_EEEEENS5_IJNS4_10UnderscoreESV_SV_EEEEENS4_13SM90_TMA_LOADENS4_14ComposedLayoutINS4_7SwizzleILi2ELi4ELi3EEENS4_18smem_ptr_flag_bitsILi8EEENSQ_INS5_IJSB_SG_EEENS5_IJSG_SC_EEEEEEEvNS4_8identityENS4_23SM90_TMA_LOAD_MULTICASTES17_vS18_EENS_8epilogue10collective6detail29Sm90TmaWarpSpecializedAdapterINS1C_15DefaultEpilogueIaSJ_SJ_NS1B_6thread17LinearCombinationIaLi1EiiLNS1G_9ScaleType4KindE0ELNS_15FloatRoundStyleE2EaEENS1_15EpilogueDefaultEEEEEvvEEEEvNT_6ParamsE --------------------------
	.section	.nv.constant0._ZN7cutlass13device_kernelINS_4gemm6kernel13GemmUniversalIN4cute5tupleIJiiiiEEENS1_10collective13CollectiveMmaINS1_34MainloopSm90TmaGmmaWarpSpecializedILi18ENS5_IJNS4_1CILi8EEENSA_ILi1EEESC_EEENS1_32KernelTmaWarpSpecializedPingpongEEENS5_IJNSA_ILi64EEENSA_ILi128EEESG_EEEaNS5_IJlSC_lEEEaSJ_NS4_8TiledMMAINS4_8MMA_AtomIJNS4_4SM904GMMA27MMA_64x128x32_S32S8S8_SS_TNEEEENS4_6LayoutINS5_IJSC_SC_SC_EEENS5_IJNSA_ILi0EEESS_SS_EEEEENS5_IJNS4_10UnderscoreESV_SV_EEEEENS4_13SM90_TMA_LOADENS4_14ComposedLayoutINS4_7SwizzleILi2ELi4ELi3EEENS4_18smem_ptr_flag_bitsILi8EEENSQ_INS5_IJSB_SG_EEENS5_IJSG_SC_EEEEEEEvNS4_8identityENS4_23SM90_TMA_LOAD_MULTICASTES17_vS18_EENS_8epilogue10collective6detail29Sm90TmaWarpSpecializedAdapterINS1C_15DefaultEpilogueIaSJ_SJ_NS1B_6thread17LinearCombinationIaLi1EiiLNS1G_9ScaleType4KindE0ELNS_15FloatRoundStyleE2EaEENS1_15EpilogueDefaultEEEEEvvEEEEvNT_6ParamsE,"a",@progbits
	.sectionflags	@""
	.align	4
.nv.constant0._ZN7cutlass13device_kernelINS_4gemm6kernel13GemmUniversalIN4cute5tupleIJiiiiEEENS1_10collective13CollectiveMmaINS1_34MainloopSm90TmaGmmaWarpSpecializedILi18ENS5_IJNS4_1CILi8EEENSA_ILi1EEESC_EEENS1_32KernelTmaWarpSpecializedPingpongEEENS5_IJNSA_ILi64EEENSA_ILi128EEESG_EEEaNS5_IJlSC_lEEEaSJ_NS4_8TiledMMAINS4_8MMA_AtomIJNS4_4SM904GMMA27MMA_64x128x32_S32S8S8_SS_TNEEEENS4_6LayoutINS5_IJSC_SC_SC_EEENS5_IJNSA_ILi0EEESS_SS_EEEEENS5_IJNS4_10UnderscoreESV_SV_EEEEENS4_13SM90_TMA_LOADENS4_14ComposedLayoutINS4_7SwizzleILi2ELi4ELi3EEENS4_18smem_ptr_flag_bitsILi8EEENSQ_INS5_IJSB_SG_EEENS5_IJSG_SC_EEEEEEEvNS4_8identityENS4_23SM90_TMA_LOAD_MULTICASTES17_vS18_EENS_8epilogue10collective6detail29Sm90TmaWarpSpecializedAdapterINS1C_15DefaultEpilogueIaSJ_SJ_NS1B_6thread17LinearCombinationIaLi1EiiLNS1G_9ScaleType4KindE0ELNS_15FloatRoundStyleE2EaEENS1_15EpilogueDefaultEEEEEvvEEEEvNT_6ParamsE:
	.zero		1664


//--------------------- SYMBOLS --------------------------

	.type		.nv.reservedSmem.offset0,@object
	.size		.nv.reservedSmem.offset0,0x4
	.type		__assertfail,@function
